	.target	sm_90a

	.elftype	@"ET_EXEC"


//--------------------- .note.nv.tkinfo           --------------------------
	.section	.note.nv.tkinfo,"",@"SHT_NOTE"
	.sectionflags	@"SHF_NOTE_NV_TKINFO"
	.tkinfo
        /*0018*/ 	.word	0x00000002
        /*0030*/ 	.string	""
        /*0030*/ 	.string	"ptxas"
        /*0030*/ 	.string	"Cuda compilation tools, release 13.0, V13.0.88"
        /*0030*/ 	.string	"Build cuda_13.0.r13.0/compiler.36424714_0"
        /*0030*/ 	.string	"-arch sm_90a -m 64 "



//--------------------- .note.nv.cuinfo           --------------------------
	.section	.note.nv.cuinfo,"",@"SHT_NOTE"
	.sectionflags	@"SHF_NOTE_NV_CUINFO"
        /*0018*/ 	.short	0x0002
        /*001a*/ 	.short	0x005a
        /*001c*/ 	.short	0x0082
	.zero		2


//--------------------- .nv.info                  --------------------------
	.section	.nv.info,"",@"SHT_CUDA_INFO"
	.align	4


	//----- nvinfo : EIATTR_REGCOUNT
	.align		4
        /*0000*/ 	.byte	0x04, 0x2f
        /*0002*/ 	.short	(.L_15 - .L_14)
	.align		4
.L_14:
        /*0004*/ 	.word	index@(_ZN7cutlass13device_kernelINS_4gemm6kernel13GemmUniversalIN4cute5tupleIJiiiiEEENS1_10collective13CollectiveMmaINS1_34MainloopSm90TmaGmmaWarpSpecializedILi4ENS5_IJNS4_1CILi1EEESB_SB_EEENS1_35KernelTmaWarpSpecializedCooperativeEEENS5_IJNSA_ILi128EEENSA_ILi64EEENSA_ILi32EEEEEEaNS5_IJlSB_lEEEaSJ_NS4_8TiledMMAINS4_8MMA_AtomIJNS4_4SM904GMMA26MMA_64x64x32_S32S8S8_SS_TNEEEENS4_6LayoutINS5_IJNSA_ILi2EEESB_SB_EEENS5_IJSB_NSA_ILi0EEEST_EEEEENS5_IJNS4_10UnderscoreESW_SW_EEEEENS4_13SM90_TMA_LOADENS4_14ComposedLayoutINS4_7SwizzleILi1ELi4ELi3EEENS4_18smem_ptr_flag_bitsILi8EEENSQ_INS5_IJNSA_ILi8EEESH_EEENS5_IJSH_SB_EEEEEEEvNS4_8identityESZ_S19_vS1A_EENS_8epilogue10collective6detail29Sm90TmaWarpSpecializedAdapterINS1D_15DefaultEpilogueIaSJ_SJ_NS1C_6thread17LinearCombinationIaLi1EiiLNS1H_9ScaleType4KindE0ELNS_15FloatRoundStyleE2EaEENS1_15EpilogueDefaultEEEEEvvEEEEvNT_6ParamsE)
        /*0008*/ 	.word	0x000000a8


	//----- nvinfo : EIATTR_FRAME_SIZE
	.align		4
.L_15:
        /*000c*/ 	.byte	0x04, 0x11
        /*000e*/ 	.short	(.L_17 - .L_16)
	.align		4
.L_16:
        /*0010*/ 	.word	index@(_ZN7cutlass13device_kernelINS_4gemm6kernel13GemmUniversalIN4cute5tupleIJiiiiEEENS1_10collective13CollectiveMmaINS1_34MainloopSm90TmaGmmaWarpSpecializedILi4ENS5_IJNS4_1CILi1EEESB_SB_EEENS1_35KernelTmaWarpSpecializedCooperativeEEENS5_IJNSA_ILi128EEENSA_ILi64EEENSA_ILi32EEEEEEaNS5_IJlSB_lEEEaSJ_NS4_8TiledMMAINS4_8MMA_AtomIJNS4_4SM904GMMA26MMA_64x64x32_S32S8S8_SS_TNEEEENS4_6LayoutINS5_IJNSA_ILi2EEESB_SB_EEENS5_IJSB_NSA_ILi0EEEST_EEEEENS5_IJNS4_10UnderscoreESW_SW_EEEEENS4_13SM90_TMA_LOADENS4_14ComposedLayoutINS4_7SwizzleILi1ELi4ELi3EEENS4_18smem_ptr_flag_bitsILi8EEENSQ_INS5_IJNSA_ILi8EEESH_EEENS5_IJSH_SB_EEEEEEEvNS4_8identityESZ_S19_vS1A_EENS_8epilogue10collective6detail29Sm90TmaWarpSpecializedAdapterINS1D_15DefaultEpilogueIaSJ_SJ_NS1C_6thread17LinearCombinationIaLi1EiiLNS1H_9ScaleType4KindE0ELNS_15FloatRoundStyleE2EaEENS1_15EpilogueDefaultEEEEEvvEEEEvNT_6ParamsE)
        /*0014*/ 	.word	0x00000000


	//----- nvinfo : EIATTR_MIN_STACK_SIZE
	.align		4
.L_17:
        /*0018*/ 	.byte	0x04, 0x12
        /*001a*/ 	.short	(.L_19 - .L_18)
	.align		4
.L_18:
        /*001c*/ 	.word	index@(_ZN7cutlass13device_kernelINS_4gemm6kernel13GemmUniversalIN4cute5tupleIJiiiiEEENS1_10collective13CollectiveMmaINS1_34MainloopSm90TmaGmmaWarpSpecializedILi4ENS5_IJNS4_1CILi1EEESB_SB_EEENS1_35KernelTmaWarpSpecializedCooperativeEEENS5_IJNSA_ILi128EEENSA_ILi64EEENSA_ILi32EEEEEEaNS5_IJlSB_lEEEaSJ_NS4_8TiledMMAINS4_8MMA_AtomIJNS4_4SM904GMMA26MMA_64x64x32_S32S8S8_SS_TNEEEENS4_6LayoutINS5_IJNSA_ILi2EEESB_SB_EEENS5_IJSB_NSA_ILi0EEEST_EEEEENS5_IJNS4_10UnderscoreESW_SW_EEEEENS4_13SM90_TMA_LOADENS4_14ComposedLayoutINS4_7SwizzleILi1ELi4ELi3EEENS4_18smem_ptr_flag_bitsILi8EEENSQ_INS5_IJNSA_ILi8EEESH_EEENS5_IJSH_SB_EEEEEEEvNS4_8identityESZ_S19_vS1A_EENS_8epilogue10collective6detail29Sm90TmaWarpSpecializedAdapterINS1D_15DefaultEpilogueIaSJ_SJ_NS1C_6thread17LinearCombinationIaLi1EiiLNS1H_9ScaleType4KindE0ELNS_15FloatRoundStyleE2EaEENS1_15EpilogueDefaultEEEEEvvEEEEvNT_6ParamsE)
        /*0020*/ 	.word	0x00000000
.L_19:


//--------------------- .nv.compat                --------------------------
	.section	.nv.compat,"",@"SHT_CUDA_COMPAT_INFO"
	.align	4
        /*0000*/ 	.byte	0x02, 0x09, 0x01, 0x00, 0x02, 0x02, 0x04, 0x00, 0x02, 0x05, 0x05, 0x00, 0x03, 0x07, 0x01, 0x01
        /*0010*/ 	.byte	0x02, 0x03, 0x01, 0x00, 0x02, 0x06, 0x01, 0x00, 0x04, 0x0b, 0x08, 0x00, 0x00, 0x00, 0x00, 0x00
        /*0020*/ 	.byte	0x00, 0x00, 0x00, 0x00


//--------------------- .nv.info._ZN7cutlass13device_kernelINS_4gemm6kernel13GemmUniversalIN4cute5tupleIJiiiiEEENS1_10collective13CollectiveMmaINS1_34MainloopSm90TmaGmmaWarpSpecializedILi4ENS5_IJNS4_1CILi1EEESB_SB_EEENS1_35KernelTmaWarpSpecializedCooperativeEEENS5_IJNSA_ILi128EEENSA_ILi64EEENSA_ILi32EEEEEEaNS5_IJlSB_lEEEaSJ_NS4_8TiledMMAINS4_8MMA_AtomIJNS4_4SM904GMMA26MMA_64x64x32_S32S8S8_SS_TNEEEENS4_6LayoutINS5_IJNSA_ILi2EEESB_SB_EEENS5_IJSB_NSA_ILi0EEEST_EEEEENS5_IJNS4_10UnderscoreESW_SW_EEEEENS4_13SM90_TMA_LOADENS4_14ComposedLayoutINS4_7SwizzleILi1ELi4ELi3EEENS4_18smem_ptr_flag_bitsILi8EEENSQ_INS5_IJNSA_ILi8EEESH_EEENS5_IJSH_SB_EEEEEEEvNS4_8identityESZ_S19_vS1A_EENS_8epilogue10collective6detail29Sm90TmaWarpSpecializedAdapterINS1D_15DefaultEpilogueIaSJ_SJ_NS1C_6thread17LinearCombinationIaLi1EiiLNS1H_9ScaleType4KindE0ELNS_15FloatRoundStyleE2EaEENS1_15EpilogueDefaultEEEEEvvEEEEvNT_6ParamsE --------------------------
	.section	.nv.info._ZN7cutlass13device_kernelINS_4gemm6kernel13GemmUniversalIN4cute5tupleIJiiiiEEENS1_10collective13CollectiveMmaINS1_34MainloopSm90TmaGmmaWarpSpecializedILi4ENS5_IJNS4_1CILi1EEESB_SB_EEENS1_35KernelTmaWarpSpecializedCooperativeEEENS5_IJNSA_ILi128EEENSA_ILi64EEENSA_ILi32EEEEEEaNS5_IJlSB_lEEEaSJ_NS4_8TiledMMAINS4_8MMA_AtomIJNS4_4SM904GMMA26MMA_64x64x32_S32S8S8_SS_TNEEEENS4_6LayoutINS5_IJNSA_ILi2EEESB_SB_EEENS5_IJSB_NSA_ILi0EEEST_EEEEENS5_IJNS4_10UnderscoreESW_SW_EEEEENS4_13SM90_TMA_LOADENS4_14ComposedLayoutINS4_7SwizzleILi1ELi4ELi3EEENS4_18smem_ptr_flag_bitsILi8EEENSQ_INS5_IJNSA_ILi8EEESH_EEENS5_IJSH_SB_EEEEEEEvNS4_8identityESZ_S19_vS1A_EENS_8epilogue10collective6detail29Sm90TmaWarpSpecializedAdapterINS1D_15DefaultEpilogueIaSJ_SJ_NS1C_6thread17LinearCombinationIaLi1EiiLNS1H_9ScaleType4KindE0ELNS_15FloatRoundStyleE2EaEENS1_15EpilogueDefaultEEEEEvvEEEEvNT_6ParamsE,"",@"SHT_CUDA_INFO"
	.sectionflags	@""
	.align	4


	//----- nvinfo : EIATTR_CUDA_API_VERSION
	.align		4
        /*0000*/ 	.byte	0x04, 0x37
        /*0002*/ 	.short	(.L_21 - .L_20)
.L_20:
        /*0004*/ 	.word	0x00000082


	//----- nvinfo : EIATTR_KPARAM_INFO
	.align		4
.L_21:
        /*0008*/ 	.byte	0x04, 0x17
        /*000a*/ 	.short	(.L_23 - .L_22)
.L_22:
        /*000c*/ 	.word	0x00000000
        /*0010*/ 	.short	0x0000
        /*0012*/ 	.short	0x0070
        /*0014*/ 	.byte	0x00, 0xf0, 0x01, 0x10


	//----- nvinfo : EIATTR_SPARSE_MMA_MASK
	.align		4
.L_23:
        /*0018*/ 	.byte	0x03, 0x50
        /*001a*/ 	.short	0x0000


	//----- nvinfo : EIATTR_MAXREG_COUNT
	.align		4
        /*001c*/ 	.byte	0x03, 0x1b
        /*001e*/ 	.short	0x00a8


	//----- nvinfo : EIATTR_NUM_BARRIERS
	.align		4
        /*0020*/ 	.byte	0x02, 0x4c
        /*0022*/ 	.byte	0x01
	.zero		1


	//----- nvinfo : EIATTR_EXTERNS
	.align		4
        /*0024*/ 	.byte	0x04, 0x0f
        /*0026*/ 	.short	(.L_25 - .L_24)


	//   ....[0]....
	.align		4
.L_24:
        /*0028*/ 	.word	index@(__assertfail)


	//----- nvinfo : EIATTR_MERCURY_ISA_VERSION
	.align		4
.L_25:
        /*002c*/ 	.byte	0x03, 0x5f
        /*002e*/ 	.short	0x0101


	//----- nvinfo : EIATTR_INT_WARP_WIDE_INSTR_OFFSETS
	.align		4
        /*0030*/ 	.byte	0x04, 0x31
        /*0032*/ 	.short	(.L_27 - .L_26)


	//   ....[0]....
.L_26:
        /*0034*/ 	.word	0x000003b0


	//   ....[1]....
        /*0038*/ 	.word	0x000003c0


	//   ....[2]....
        /*003c*/ 	.word	0x000004e0


	//----- nvinfo : EIATTR_COOP_GROUP_MASK_REGIDS
	.align		4
.L_27:
        /*0040*/ 	.byte	0x04, 0x29
        /*0042*/ 	.short	(.L_29 - .L_28)


	//   ....[0]....
.L_28:
        /*0044*/ 	.word	0xffffffff


	//   ....[1]....
        /*0048*/ 	.word	0xffffffff


	//   ....[2]....
        /*004c*/ 	.word	0xffffffff


	//   ....[3]....
        /*0050*/ 	.word	0xffffffff


	//   ....[4]....
        /*0054*/ 	.word	0xffffffff


	//----- nvinfo : EIATTR_COOP_GROUP_INSTR_OFFSETS
	.align		4
.L_29:
        /*0058*/ 	.byte	0x04, 0x28
        /*005a*/ 	.short	(.L_31 - .L_30)


	//   ....[0]....
.L_30:
        /*005c*/ 	.word	0x00000060


	//   ....[1]....
        /*0060*/ 	.word	0x00000070


	//   ....[2]....
        /*0064*/ 	.word	0x00000130


	//   ....[3]....
        /*0068*/ 	.word	0x000002c0


	//   ....[4]....
        /*006c*/ 	.word	0x00001160


	//----- nvinfo : EIATTR_REG_RECONFIG
	.align		4
.L_31:
        /*0070*/ 	.byte	0x01, 0x54
	.zero		2


	//----- nvinfo : EIATTR_SYSCALL_OFFSETS
	.align		4
        /*0074*/ 	.byte	0x04, 0x46
        /*0076*/ 	.short	(.L_33 - .L_32)


	//   ....[0]....
.L_32:
        /*0078*/ 	.word	0x00001350


	//----- nvinfo : EIATTR_MBARRIER_INSTR_OFFSETS
	.align		4
.L_33:
        /*007c*/ 	.byte	0x04, 0x39
        /*007e*/ 	.short	(.L_35 - .L_34)


	//   ....[0]....
.L_34:
        /*0080*/ 	.word	0x00000230
        /*0084*/ 	.word	0x000000ff
        /*0088*/ 	.word	0x00000000
        /*008c*/ 	.short	0x0100
        /*008e*/ 	.byte	0x08
	.zero		1


	//   ....[1]....
        /*0090*/ 	.word	0x00000240
        /*0094*/ 	.word	0x000000ff
        /*0098*/ 	.word	0x00000020
        /*009c*/ 	.short	0x0100
        /*009e*/ 	.byte	0x08
	.zero		1


	//   ....[2]....
        /*00a0*/ 	.word	0x00000250
        /*00a4*/ 	.word	0x000000ff
        /*00a8*/ 	.word	0x00000008
        /*00ac*/ 	.short	0x0100
        /*00ae*/ 	.byte	0x08
	.zero		1


	//   ....[3]....
        /*00b0*/ 	.word	0x00000260
        /*00b4*/ 	.word	0x000000ff
        /*00b8*/ 	.word	0x00000028
        /*00bc*/ 	.short	0x0100
        /*00be*/ 	.byte	0x08
	.zero		1


	//   ....[4]....
        /*00c0*/ 	.word	0x00000270
        /*00c4*/ 	.word	0x000000ff
        /*00c8*/ 	.word	0x00000010
        /*00cc*/ 	.short	0x0100
        /*00ce*/ 	.byte	0x08
	.zero		1


	//   ....[5]....
        /*00d0*/ 	.word	0x00000280
        /*00d4*/ 	.word	0x000000ff
        /*00d8*/ 	.word	0x00000030
        /*00dc*/ 	.short	0x0100
        /*00de*/ 	.byte	0x08
	.zero		1


	//   ....[6]....
        /*00e0*/ 	.word	0x00000290
        /*00e4*/ 	.word	0x000000ff
        /*00e8*/ 	.word	0x00000018
        /*00ec*/ 	.short	0x0100
        /*00ee*/ 	.byte	0x08
	.zero		1


	//   ....[7]....
        /*00f0*/ 	.word	0x000002a0
        /*00f4*/ 	.word	0x000000ff
        /*00f8*/ 	.word	0x00000038
        /*00fc*/ 	.short	0x0100
        /*00fe*/ 	.byte	0x08
	.zero		1


	//   ....[8]....
        /*0100*/ 	.word	0x00000560
        /*0104*/ 	.word	0x000000ff
        /*0108*/ 	.word	0x00000050
        /*010c*/ 	.short	0x0100
        /*010e*/ 	.byte	0x08
	.zero		1


	//   ....[9]....
        /*0110*/ 	.word	0x000005c0
        /*0114*/ 	.word	0x000000ff
        /*0118*/ 	.word	0x00000058
        /*011c*/ 	.short	0x0100
        /*011e*/ 	.byte	0x08
	.zero		1


	//   ....[10]....
        /*0120*/ 	.word	0x00001420
        /*0124*/ 	.word	0x00000003
        /*0128*/ 	.word	0x00000000
        /*012c*/ 	.short	0x010a
        /*012e*/ 	.byte	0x3f
	.zero		1


	//   ....[11]....
        /*0130*/ 	.word	0x00001480
        /*0134*/ 	.word	0x00000003
        /*0138*/ 	.word	0x00000000
        /*013c*/ 	.short	0x010a
        /*013e*/ 	.byte	0x3f
	.zero		1


	//   ....[12]....
        /*0140*/ 	.word	0x00001690
        /*0144*/ 	.word	0x00000005
        /*0148*/ 	.word	0x00000000
        /*014c*/ 	.short	0x010a
        /*014e*/ 	.byte	0x3f
	.zero		1


	//   ....[13]....
        /*0150*/ 	.word	0x000016d0
        /*0154*/ 	.word	0x00000005
        /*0158*/ 	.word	0x00000000
        /*015c*/ 	.short	0x010a
        /*015e*/ 	.byte	0x3f
	.zero		1


	//   ....[14]....
        /*0160*/ 	.word	0x000017c0
        /*0164*/ 	.word	0x00000004
        /*0168*/ 	.word	0x00000000
        /*016c*/ 	.short	0x0101
        /*016e*/ 	.byte	0x3f
	.zero		1


	//   ....[15]....
        /*0170*/ 	.word	0x00001960
        /*0174*/ 	.word	0x00000000
        /*0178*/ 	.word	0x00000000
        /*017c*/ 	.short	0x0101
        /*017e*/ 	.byte	0x3f
	.zero		1


	//   ....[16]....
        /*0180*/ 	.word	0x000046d0
        /*0184*/ 	.word	0x0000000e
        /*0188*/ 	.word	0x00000020
        /*018c*/ 	.short	0x010a
        /*018e*/ 	.byte	0x3f
	.zero		1


	//   ....[17]....
        /*0190*/ 	.word	0x00004a90
        /*0194*/ 	.word	0x00000005
        /*0198*/ 	.word	0x00000058
        /*019c*/ 	.short	0x0101
        /*019e*/ 	.byte	0x3f
	.zero		1


	//   ....[18]....
        /*01a0*/ 	.word	0x000051a0
        /*01a4*/ 	.word	0x00000007
        /*01a8*/ 	.word	0x00000000
        /*01ac*/ 	.short	0x010a
        /*01ae*/ 	.byte	0x3f
	.zero		1


	//   ....[19]....
        /*01b0*/ 	.word	0x00005220
        /*01b4*/ 	.word	0x00000008
        /*01b8*/ 	.word	0x00000000
        /*01bc*/ 	.short	0x010a
        /*01be*/ 	.byte	0x3f
	.zero		1


	//   ....[20]....
        /*01c0*/ 	.word	0x000052b0
        /*01c4*/ 	.word	0x0000000b
        /*01c8*/ 	.word	0x00000000
        /*01cc*/ 	.short	0x010a
        /*01ce*/ 	.byte	0x3f
	.zero		1


	//   ....[21]....
        /*01d0*/ 	.word	0x00005340
        /*01d4*/ 	.word	0x00000003
        /*01d8*/ 	.word	0x00000000
        /*01dc*/ 	.short	0x010a
        /*01de*/ 	.byte	0x3f
	.zero		1


	//   ....[22]....
        /*01e0*/ 	.word	0x000053a0
        /*01e4*/ 	.word	0x00000003
        /*01e8*/ 	.word	0x00000000
        /*01ec*/ 	.short	0x010a
        /*01ee*/ 	.byte	0x3f
	.zero		1


	//   ....[23]....
        /*01f0*/ 	.word	0x000053f0
        /*01f4*/ 	.word	0x00000005
        /*01f8*/ 	.word	0x00000000
        /*01fc*/ 	.short	0x010a
        /*01fe*/ 	.byte	0x3f
	.zero		1


	//   ....[24]....
        /*0200*/ 	.word	0x000054c0
        /*0204*/ 	.word	0x0000000e
        /*0208*/ 	.word	0x00000020
        /*020c*/ 	.short	0x010a
        /*020e*/ 	.byte	0x3f
	.zero		1


	//   ....[25]....
        /*0210*/ 	.word	0x00005590
        /*0214*/ 	.word	0x00000007
        /*0218*/ 	.word	0x00000000
        /*021c*/ 	.short	0x010a
        /*021e*/ 	.byte	0x3f
	.zero		1


	//   ....[26]....
        /*0220*/ 	.word	0x000055e0
        /*0224*/ 	.word	0x00000008
        /*0228*/ 	.word	0x00000000
        /*022c*/ 	.short	0x010a
        /*022e*/ 	.byte	0x3f
	.zero		1


	//   ....[27]....
        /*0230*/ 	.word	0x00005630
        /*0234*/ 	.word	0x0000000b
        /*0238*/ 	.word	0x00000000
        /*023c*/ 	.short	0x010a
        /*023e*/ 	.byte	0x3f
	.zero		1


	//----- nvinfo : EIATTR_NUM_MBARRIERS
	.align		4
.L_35:
        /*0240*/ 	.byte	0x03, 0x38
        /*0242*/ 	.short	0x000a


	//----- nvinfo : EIATTR_EXIT_INSTR_OFFSETS
	.align		4
        /*0244*/ 	.byte	0x04, 0x1c
        /*0246*/ 	.short	(.L_37 - .L_36)


	//   ....[0]....
.L_36:
        /*0248*/ 	.word	0x00000660


	//   ....[1]....
        /*024c*/ 	.word	0x00000f20


	//   ....[2]....
        /*0250*/ 	.word	0x00003db0


	//   ....[3]....
        /*0254*/ 	.word	0x000043e0


	//   ....[4]....
        /*0258*/ 	.word	0x00005390


	//----- nvinfo : EIATTR_MAX_THREADS
	.align		4
.L_37:
        /*025c*/ 	.byte	0x04, 0x05
        /*025e*/ 	.short	(.L_39 - .L_38)
.L_38:
        /*0260*/ 	.word	0x00000180
        /*0264*/ 	.word	0x00000001
        /*0268*/ 	.word	0x00000001


	//----- nvinfo : EIATTR_CRS_STACK_SIZE
	.align		4
.L_39:
        /*026c*/ 	.byte	0x04, 0x1e
        /*026e*/ 	.short	(.L_41 - .L_40)
.L_40:
        /*0270*/ 	.word	0x00000000


	//----- nvinfo : EIATTR_CBANK_PARAM_SIZE
	.align		4
.L_41:
        /*0274*/ 	.byte	0x03, 0x19
        /*0276*/ 	.short	0x0470


	//----- nvinfo : EIATTR_PARAM_CBANK
	.align		4
        /*0278*/ 	.byte	0x04, 0x0a
        /*027a*/ 	.short	(.L_43 - .L_42)
	.align		4
.L_42:
        /*027c*/ 	.word	index@(.nv.constant0._ZN7cutlass13device_kernelINS_4gemm6kernel13GemmUniversalIN4cute5tupleIJiiiiEEENS1_10collective13CollectiveMmaINS1_34MainloopSm90TmaGmmaWarpSpecializedILi4ENS5_IJNS4_1CILi1EEESB_SB_EEENS1_35KernelTmaWarpSpecializedCooperativeEEENS5_IJNSA_ILi128EEENSA_ILi64EEENSA_ILi32EEEEEEaNS5_IJlSB_lEEEaSJ_NS4_8TiledMMAINS4_8MMA_AtomIJNS4_4SM904GMMA26MMA_64x64x32_S32S8S8_SS_TNEEEENS4_6LayoutINS5_IJNSA_ILi2EEESB_SB_EEENS5_IJSB_NSA_ILi0EEEST_EEEEENS5_IJNS4_10UnderscoreESW_SW_EEEEENS4_13SM90_TMA_LOADENS4_14ComposedLayoutINS4_7SwizzleILi1ELi4ELi3EEENS4_18smem_ptr_flag_bitsILi8EEENSQ_INS5_IJNSA_ILi8EEESH_EEENS5_IJSH_SB_EEEEEEEvNS4_8identityESZ_S19_vS1A_EENS_8epilogue10collective6detail29Sm90TmaWarpSpecializedAdapterINS1D_15DefaultEpilogueIaSJ_SJ_NS1C_6thread17LinearCombinationIaLi1EiiLNS1H_9ScaleType4KindE0ELNS_15FloatRoundStyleE2EaEENS1_15EpilogueDefaultEEEEEvvEEEEvNT_6ParamsE)
        /*0280*/ 	.short	0x0210
        /*0282*/ 	.short	0x0470


	//----- nvinfo : EIATTR_SW_WAR
	.align		4
.L_43:
        /*0284*/ 	.byte	0x04, 0x36
        /*0286*/ 	.short	(.L_45 - .L_44)
.L_44:
        /*0288*/ 	.word	0x00000008
.L_45:


//--------------------- .nv.callgraph             --------------------------
	.section	.nv.callgraph,"",@"SHT_CUDA_CALLGRAPH"
	.align	4
	.sectionentsize	8
	.align		4
        /*0000*/ 	.word	0x00000000
	.align		4
        /*0004*/ 	.word	0xffffffff
	.align		4
        /*0008*/ 	.word	index@(_ZN7cutlass13device_kernelINS_4gemm6kernel13GemmUniversalIN4cute5tupleIJiiiiEEENS1_10collective13CollectiveMmaINS1_34MainloopSm90TmaGmmaWarpSpecializedILi4ENS5_IJNS4_1CILi1EEESB_SB_EEENS1_35KernelTmaWarpSpecializedCooperativeEEENS5_IJNSA_ILi128EEENSA_ILi64EEENSA_ILi32EEEEEEaNS5_IJlSB_lEEEaSJ_NS4_8TiledMMAINS4_8MMA_AtomIJNS4_4SM904GMMA26MMA_64x64x32_S32S8S8_SS_TNEEEENS4_6LayoutINS5_IJNSA_ILi2EEESB_SB_EEENS5_IJSB_NSA_ILi0EEEST_EEEEENS5_IJNS4_10UnderscoreESW_SW_EEEEENS4_13SM90_TMA_LOADENS4_14ComposedLayoutINS4_7SwizzleILi1ELi4ELi3EEENS4_18smem_ptr_flag_bitsILi8EEENSQ_INS5_IJNSA_ILi8EEESH_EEENS5_IJSH_SB_EEEEEEEvNS4_8identityESZ_S19_vS1A_EENS_8epilogue10collective6detail29Sm90TmaWarpSpecializedAdapterINS1D_15DefaultEpilogueIaSJ_SJ_NS1C_6thread17LinearCombinationIaLi1EiiLNS1H_9ScaleType4KindE0ELNS_15FloatRoundStyleE2EaEENS1_15EpilogueDefaultEEEEEvvEEEEvNT_6ParamsE)
	.align		4
        /*000c*/ 	.word	index@(__assertfail)
	.align		4
        /*0010*/ 	.word	0x00000000
	.align		4
        /*0014*/ 	.word	0xfffffffe
	.align		4
        /*0018*/ 	.word	0x00000000
	.align		4
        /*001c*/ 	.word	0xfffffffd
	.align		4
        /*0020*/ 	.word	0x00000000
	.align		4
        /*0024*/ 	.word	0xfffffffc


//--------------------- .nv.constant4             --------------------------
	.section	.nv.constant4,"a",@progbits
	.align	8
	.align		8
.nv.constant4:
        /*0000*/ 	.dword	__assertfail
	.align		8
        /*0008*/ 	.dword	__unnamed_1
	.align		8
        /*0010*/ 	.dword	_ZN39_INTERNAL_d5898cfe_4_k_cu_9ab1c7bf_46864cuda3std3__45__cpo5beginE
	.align		8
        /*0018*/ 	.dword	_ZN39_INTERNAL_d5898cfe_4_k_cu_9ab1c7bf_46864cuda3std3__45__cpo3endE
	.align		8
        /*0020*/ 	.dword	_ZN39_INTERNAL_d5898cfe_4_k_cu_9ab1c7bf_46864cuda3std3__45__cpo6cbeginE
	.align		8
        /*0028*/ 	.dword	_ZN39_INTERNAL_d5898cfe_4_k_cu_9ab1c7bf_46864cuda3std3__45__cpo4cendE
	.align		8
        /*0030*/ 	.dword	_ZN39_INTERNAL_d5898cfe_4_k_cu_9ab1c7bf_46864cuda3std3__441_GLOBAL__N__d5898cfe_4_k_cu_9ab1c7bf_46866ignoreE
	.align		8
        /*0038*/ 	.dword	_ZN39_INTERNAL_d5898cfe_4_k_cu_9ab1c7bf_46864cuda3std3__419piecewise_constructE
	.align		8
        /*0040*/ 	.dword	_ZN39_INTERNAL_d5898cfe_4_k_cu_9ab1c7bf_46864cuda3std3__48in_placeE
	.align		8
        /*0048*/ 	.dword	_ZN39_INTERNAL_d5898cfe_4_k_cu_9ab1c7bf_46864cuda3std6ranges3__45__cpo4swapE
	.align		8
        /*0050*/ 	.dword	_ZN39_INTERNAL_d5898cfe_4_k_cu_9ab1c7bf_46864cuda3std6ranges3__45__cpo9iter_moveE
	.align		8
        /*0058*/ 	.dword	_ZN39_INTERNAL_d5898cfe_4_k_cu_9ab1c7bf_46864cute7productE
	.align		8
        /*0060*/ 	.dword	_ZN39_INTERNAL_d5898cfe_4_k_cu_9ab1c7bf_46864cute1_E
	.align		8
        /*0068*/ 	.dword	$str$22
	.align		8
        /*0070*/ 	.dword	$str$23


//--------------------- .text._ZN7cutlass13device_kernelINS_4gemm6kernel13GemmUniversalIN4cute5tupleIJiiiiEEENS1_10collective13CollectiveMmaINS1_34MainloopSm90TmaGmmaWarpSpecializedILi4ENS5_IJNS4_1CILi1EEESB_SB_EEENS1_35KernelTmaWarpSpecializedCooperativeEEENS5_IJNSA_ILi128EEENSA_ILi64EEENSA_ILi32EEEEEEaNS5_IJlSB_lEEEaSJ_NS4_8TiledMMAINS4_8MMA_AtomIJNS4_4SM904GMMA26MMA_64x64x32_S32S8S8_SS_TNEEEENS4_6LayoutINS5_IJNSA_ILi2EEESB_SB_EEENS5_IJSB_NSA_ILi0EEEST_EEEEENS5_IJNS4_10UnderscoreESW_SW_EEEEENS4_13SM90_TMA_LOADENS4_14ComposedLayoutINS4_7SwizzleILi1ELi4ELi3EEENS4_18smem_ptr_flag_bitsILi8EEENSQ_INS5_IJNSA_ILi8EEESH_EEENS5_IJSH_SB_EEEEEEEvNS4_8identityESZ_S19_vS1A_EENS_8epilogue10collective6detail29Sm90TmaWarpSpecializedAdapterINS1D_15DefaultEpilogueIaSJ_SJ_NS1C_6thread17LinearCombinationIaLi1EiiLNS1H_9ScaleType4KindE0ELNS_15FloatRoundStyleE2EaEENS1_15EpilogueDefaultEEEEEvvEEEEvNT_6ParamsE --------------------------
	.section	.text._ZN7cutlass13device_kernelINS_4gemm6kernel13GemmUniversalIN4cute5tupleIJiiiiEEENS1_10collective13CollectiveMmaINS1_34MainloopSm90TmaGmmaWarpSpecializedILi4ENS5_IJNS4_1CILi1EEESB_SB_EEENS1_35KernelTmaWarpSpecializedCooperativeEEENS5_IJNSA_ILi128EEENSA_ILi64EEENSA_ILi32EEEEEEaNS5_IJlSB_lEEEaSJ_NS4_8TiledMMAINS4_8MMA_AtomIJNS4_4SM904GMMA26MMA_64x64x32_S32S8S8_SS_TNEEEENS4_6LayoutINS5_IJNSA_ILi2EEESB_SB_EEENS5_IJSB_NSA_ILi0EEEST_EEEEENS5_IJNS4_10UnderscoreESW_SW_EEEEENS4_13SM90_TMA_LOADENS4_14ComposedLayoutINS4_7SwizzleILi1ELi4ELi3EEENS4_18smem_ptr_flag_bitsILi8EEENSQ_INS5_IJNSA_ILi8EEESH_EEENS5_IJSH_SB_EEEEEEEvNS4_8identityESZ_S19_vS1A_EENS_8epilogue10collective6detail29Sm90TmaWarpSpecializedAdapterINS1D_15DefaultEpilogueIaSJ_SJ_NS1C_6thread17LinearCombinationIaLi1EiiLNS1H_9ScaleType4KindE0ELNS_15FloatRoundStyleE2EaEENS1_15EpilogueDefaultEEEEEvvEEEEvNT_6ParamsE,"ax",@progbits
	.align	128
.text._ZN7cutlass13device_kernelINS_4gemm6kernel13GemmUniversalIN4cute5tupleIJiiiiEEENS1_10collective13CollectiveMmaINS1_34MainloopSm90TmaGmmaWarpSpecializedILi4ENS5_IJNS4_1CILi1EEESB_SB_EEENS1_35KernelTmaWarpSpecializedCooperativeEEENS5_IJNSA_ILi128EEENSA_ILi64EEENSA_ILi32EEEEEEaNS5_IJlSB_lEEEaSJ_NS4_8TiledMMAINS4_8MMA_AtomIJNS4_4SM904GMMA26MMA_64x64x32_S32S8S8_SS_TNEEEENS4_6LayoutINS5_IJNSA_ILi2EEESB_SB_EEENS5_IJSB_NSA_ILi0EEEST_EEEEENS5_IJNS4_10UnderscoreESW_SW_EEEEENS4_13SM90_TMA_LOADENS4_14ComposedLayoutINS4_7SwizzleILi1ELi4ELi3EEENS4_18smem_ptr_flag_bitsILi8EEENSQ_INS5_IJNSA_ILi8EEESH_EEENS5_IJSH_SB_EEEEEEEvNS4_8identityESZ_S19_vS1A_EENS_8epilogue10collective6detail29Sm90TmaWarpSpecializedAdapterINS1D_15DefaultEpilogueIaSJ_SJ_NS1C_6thread17LinearCombinationIaLi1EiiLNS1H_9ScaleType4KindE0ELNS_15FloatRoundStyleE2EaEENS1_15EpilogueDefaultEEEEEvvEEEEvNT_6ParamsE:
        .type           _ZN7cutlass13device_kernelINS_4gemm6kernel13GemmUniversalIN4cute5tupleIJiiiiEEENS1_10collective13CollectiveMmaINS1_34MainloopSm90TmaGmmaWarpSpecializedILi4ENS5_IJNS4_1CILi1EEESB_SB_EEENS1_35KernelTmaWarpSpecializedCooperativeEEENS5_IJNSA_ILi128EEENSA_ILi64EEENSA_ILi32EEEEEEaNS5_IJlSB_lEEEaSJ_NS4_8TiledMMAINS4_8MMA_AtomIJNS4_4SM904GMMA26MMA_64x64x32_S32S8S8_SS_TNEEEENS4_6LayoutINS5_IJNSA_ILi2EEESB_SB_EEENS5_IJSB_NSA_ILi0EEEST_EEEEENS5_IJNS4_10UnderscoreESW_SW_EEEEENS4_13SM90_TMA_LOADENS4_14ComposedLayoutINS4_7SwizzleILi1ELi4ELi3EEENS4_18smem_ptr_flag_bitsILi8EEENSQ_INS5_IJNSA_ILi8EEESH_EEENS5_IJSH_SB_EEEEEEEvNS4_8identityESZ_S19_vS1A_EENS_8epilogue10collective6detail29Sm90TmaWarpSpecializedAdapterINS1D_15DefaultEpilogueIaSJ_SJ_NS1C_6thread17LinearCombinationIaLi1EiiLNS1H_9ScaleType4KindE0ELNS_15FloatRoundStyleE2EaEENS1_15EpilogueDefaultEEEEEvvEEEEvNT_6ParamsE,@function
        .size           _ZN7cutlass13device_kernelINS_4gemm6kernel13GemmUniversalIN4cute5tupleIJiiiiEEENS1_10collective13CollectiveMmaINS1_34MainloopSm90TmaGmmaWarpSpecializedILi4ENS5_IJNS4_1CILi1EEESB_SB_EEENS1_35KernelTmaWarpSpecializedCooperativeEEENS5_IJNSA_ILi128EEENSA_ILi64EEENSA_ILi32EEEEEEaNS5_IJlSB_lEEEaSJ_NS4_8TiledMMAINS4_8MMA_AtomIJNS4_4SM904GMMA26MMA_64x64x32_S32S8S8_SS_TNEEEENS4_6LayoutINS5_IJNSA_ILi2EEESB_SB_EEENS5_IJSB_NSA_ILi0EEEST_EEEEENS5_IJNS4_10UnderscoreESW_SW_EEEEENS4_13SM90_TMA_LOADENS4_14ComposedLayoutINS4_7SwizzleILi1ELi4ELi3EEENS4_18smem_ptr_flag_bitsILi8EEENSQ_INS5_IJNSA_ILi8EEESH_EEENS5_IJSH_SB_EEEEEEEvNS4_8identityESZ_S19_vS1A_EENS_8epilogue10collective6detail29Sm90TmaWarpSpecializedAdapterINS1D_15DefaultEpilogueIaSJ_SJ_NS1C_6thread17LinearCombinationIaLi1EiiLNS1H_9ScaleType4KindE0ELNS_15FloatRoundStyleE2EaEENS1_15EpilogueDefaultEEEEEvvEEEEvNT_6ParamsE,(.L_x_134 - _ZN7cutlass13device_kernelINS_4gemm6kernel13GemmUniversalIN4cute5tupleIJiiiiEEENS1_10collective13CollectiveMmaINS1_34MainloopSm90TmaGmmaWarpSpecializedILi4ENS5_IJNS4_1CILi1EEESB_SB_EEENS1_35KernelTmaWarpSpecializedCooperativeEEENS5_IJNSA_ILi128EEENSA_ILi64EEENSA_ILi32EEEEEEaNS5_IJlSB_lEEEaSJ_NS4_8TiledMMAINS4_8MMA_AtomIJNS4_4SM904GMMA26MMA_64x64x32_S32S8S8_SS_TNEEEENS4_6LayoutINS5_IJNSA_ILi2EEESB_SB_EEENS5_IJSB_NSA_ILi0EEEST_EEEEENS5_IJNS4_10UnderscoreESW_SW_EEEEENS4_13SM90_TMA_LOADENS4_14ComposedLayoutINS4_7SwizzleILi1ELi4ELi3EEENS4_18smem_ptr_flag_bitsILi8EEENSQ_INS5_IJNSA_ILi8EEESH_EEENS5_IJSH_SB_EEEEEEEvNS4_8identityESZ_S19_vS1A_EENS_8epilogue10collective6detail29Sm90TmaWarpSpecializedAdapterINS1D_15DefaultEpilogueIaSJ_SJ_NS1C_6thread17LinearCombinationIaLi1EiiLNS1H_9ScaleType4KindE0ELNS_15FloatRoundStyleE2EaEENS1_15EpilogueDefaultEEEEEvvEEEEvNT_6ParamsE)
        .other          _ZN7cutlass13device_kernelINS_4gemm6kernel13GemmUniversalIN4cute5tupleIJiiiiEEENS1_10collective13CollectiveMmaINS1_34MainloopSm90TmaGmmaWarpSpecializedILi4ENS5_IJNS4_1CILi1EEESB_SB_EEENS1_35KernelTmaWarpSpecializedCooperativeEEENS5_IJNSA_ILi128EEENSA_ILi64EEENSA_ILi32EEEEEEaNS5_IJlSB_lEEEaSJ_NS4_8TiledMMAINS4_8MMA_AtomIJNS4_4SM904GMMA26MMA_64x64x32_S32S8S8_SS_TNEEEENS4_6LayoutINS5_IJNSA_ILi2EEESB_SB_EEENS5_IJSB_NSA_ILi0EEEST_EEEEENS5_IJNS4_10UnderscoreESW_SW_EEEEENS4_13SM90_TMA_LOADENS4_14ComposedLayoutINS4_7SwizzleILi1ELi4ELi3EEENS4_18smem_ptr_flag_bitsILi8EEENSQ_INS5_IJNSA_ILi8EEESH_EEENS5_IJSH_SB_EEEEEEEvNS4_8identityESZ_S19_vS1A_EENS_8epilogue10collective6detail29Sm90TmaWarpSpecializedAdapterINS1D_15DefaultEpilogueIaSJ_SJ_NS1C_6thread17LinearCombinationIaLi1EiiLNS1H_9ScaleType4KindE0ELNS_15FloatRoundStyleE2EaEENS1_15EpilogueDefaultEEEEEvvEEEEvNT_6ParamsE,@"STO_CUDA_ENTRY STV_DEFAULT"
_ZN7cutlass13device_kernelINS_4gemm6kernel13GemmUniversalIN4cute5tupleIJiiiiEEENS1_10collective13CollectiveMmaINS1_34MainloopSm90TmaGmmaWarpSpecializedILi4ENS5_IJNS4_1CILi1EEESB_SB_EEENS1_35KernelTmaWarpSpecializedCooperativeEEENS5_IJNSA_ILi128EEENSA_ILi64EEENSA_ILi32EEEEEEaNS5_IJlSB_lEEEaSJ_NS4_8TiledMMAINS4_8MMA_AtomIJNS4_4SM904GMMA26MMA_64x64x32_S32S8S8_SS_TNEEEENS4_6LayoutINS5_IJNSA_ILi2EEESB_SB_EEENS5_IJSB_NSA_ILi0EEEST_EEEEENS5_IJNS4_10UnderscoreESW_SW_EEEEENS4_13SM90_TMA_LOADENS4_14ComposedLayoutINS4_7SwizzleILi1ELi4ELi3EEENS4_18smem_ptr_flag_bitsILi8EEENSQ_INS5_IJNSA_ILi8EEESH_EEENS5_IJSH_SB_EEEEEEEvNS4_8identityESZ_S19_vS1A_EENS_8epilogue10collective6detail29Sm90TmaWarpSpecializedAdapterINS1D_15DefaultEpilogueIaSJ_SJ_NS1C_6thread17LinearCombinationIaLi1EiiLNS1H_9ScaleType4KindE0ELNS_15FloatRoundStyleE2EaEENS1_15EpilogueDefaultEEEEEvvEEEEvNT_6ParamsE:
[----:B------:R-:W0:Y:S01]  /*0000*/  LDC R1, c[0x0][0x28] ;  /* 0x00000a00ff017b82 */ /* 0x000e220000000800 */
[----:B------:R-:W1:Y:S01]  /*0010*/  S2R R4, SR_TID.X ;  /* 0x0000000000047919 */ /* 0x000e620000002100 */
[----:B------:R-:W-:Y:S01]  /*0020*/  ELECT P0, URZ, PT ;  /* 0x00000000003f782f */ /* 0x000fe20003800000 */
[----:B------:R-:W-:Y:S01]  /*0030*/  BSSY B0, `(.L_x_0) ;  /* 0x000000f000007945 */ /* 0x000fe20003800000 */
[--C-:B-1----:R-:W-:Y:S02]  /*0040*/  SHF.R.U32.HI R0, RZ, 0x5, R4.reuse ;  /* 0x00000005ff007819 */ /* 0x102fe40000011604 */
[----:B------:R-:W-:-:S03]  /*0050*/  SHF.R.U32.HI R14, RZ, 0x7, R4 ;  /* 0x00000007ff0e7819 */ /* 0x000fc60000011604 */
[----:B------:R-:W1:Y:S04]  /*0060*/  SHFL.IDX PT, R5, R0, RZ, 0x1f ;  /* 0x00001fff00057589 */ /* 0x000e6800000e0000 */
[----:B------:R2:W3:Y:S01]  /*0070*/  SHFL.IDX PT, R10, R14, RZ, 0x1f ;  /* 0x00001fff0e0a7589 */ /* 0x0004e200000e0000 */
[----:B-1----:R-:W-:-:S13]  /*0080*/  ISETP.NE.OR P0, PT, R5, RZ, !P0 ;  /* 0x000000ff0500720c */ /* 0x002fda0004705670 */
[----:B0-23--:R-:W-:Y:S05]  /*0090*/  @P0 BRA `(.L_x_1) ;  /* 0x0000000000200947 */ /* 0x00dfea0003800000 */
[----:B------:R-:W-:Y:S02]  /*00a0*/  ULDC.64 UR4, c[0x0][0x198] ;  /* 0x0000660000047ab9 */ /* 0x000fe40000000a00 */
[----:B------:R-:W-:Y:S02]  /*00b0*/  UIADD3 UR6, UP0, UR4, 0xf0, URZ ;  /* 0x000000f004067890 */ /* 0x000fe4000ff1e03f */
[----:B------:R-:W-:Y:S02]  /*00c0*/  UIADD3 UR4, UP1, UR4, 0x1f0, URZ ;  /* 0x000001f004047890 */ /* 0x000fe4000ff3e03f */
[----:B------:R-:W-:Y:S02]  /*00d0*/  UIADD3.X UR7, URZ, UR5, URZ, UP0, !UPT ;  /* 0x000000053f077290 */ /* 0x000fe400087fe43f */
[----:B------:R-:W-:-:S07]  /*00e0*/  UIADD3.X UR5, URZ, UR5, URZ, UP1, !UPT ;  /* 0x000000053f057290 */ /* 0x000fce0008ffe43f */
[----:B------:R0:W-:Y:S02]  /*00f0*/  UTMACCTL.PF [UR6] ;  /* 0x00000000060079b9 */ /* 0x0001e40008040000 */
[----:B------:R0:W-:Y:S02]  /*0100*/  UTMACCTL.PF [UR4] ;  /* 0x00000000040079b9 */ /* 0x0001e40008040000 */
[----:B0-----:R-:W-:Y:S01]  /*0110*/  NOP ;  /* 0x0000000000007918 */ /* 0x001fe20000000000 */
.L_x_1:
[----:B------:R-:W-:Y:S05]  /*0120*/  BSYNC B0 ;  /* 0x0000000000007941 */ /* 0x000fea0003800000 */
.L_x_0:
[----:B------:R-:W0:Y:S02]  /*0130*/  SHFL.IDX PT, R2, R0, RZ, 0x1f ;  /* 0x00001fff00027589 */ /* 0x000e2400000e0000 */
[----:B0-----:R-:W-:-:S13]  /*0140*/  ISETP.NE.AND P0, PT, R2, RZ, PT ;  /* 0x000000ff0200720c */ /* 0x001fda0003f05270 */
[----:B------:R-:W-:Y:S05]  /*0150*/  @P0 BRA `(.L_x_2) ;  /* 0x0000000000580947 */ /* 0x000fea0003800000 */
[----:B------:R-:W0:Y:S01]  /*0160*/  S2UR UR8, SR_CgaCtaId ;  /* 0x00000000000879c3 */ /* 0x000e220000008800 */
[----:B------:R-:W-:Y:S01]  /*0170*/  UMOV UR4, 0x400 ;  /* 0x0000040000047882 */ /* 0x000fe20000000000 */
[----:B------:R-:W-:Y:S01]  /*0180*/  UMOV UR5, 0x1 ;  /* 0x0000000100057882 */ /* 0x000fe20000000000 */
[----:B------:R-:W-:Y:S01]  /*0190*/  UMOV UR6, 0x100 ;  /* 0x0000010000067882 */ /* 0x000fe20000000000 */
[----:B------:R-:W-:Y:S01]  /*01a0*/  ELECT P0, URZ, PT ;  /* 0x00000000003f782f */ /* 0x000fe20003800000 */
[----:B------:R-:W-:-:S04]  /*01b0*/  UIADD3 UR6, -UR6, 0x100000, URZ ;  /* 0x0010000006067890 */ /* 0x000fc8000fffe13f */
[----:B------:R-:W-:Y:S02]  /*01c0*/  USHF.L.U32 UR7, UR6, 0xb, URZ ;  /* 0x0000000b06077899 */ /* 0x000fe4000800063f */
[----:B------:R-:W-:Y:S02]  /*01d0*/  USHF.L.U32 UR6, UR6, 0x1, URZ ;  /* 0x0000000106067899 */ /* 0x000fe4000800063f */
[----:B0-----:R-:W-:Y:S02]  /*01e0*/  ULEA UR8, UR8, UR4, 0x18 ;  /* 0x0000000408087291 */ /* 0x001fe4000f8ec03f */
[----:B------:R-:W-:-:S04]  /*01f0*/  UIADD3 UR4, -UR5, 0x100000, URZ ;  /* 0x0010000005047890 */ /* 0x000fc8000fffe13f */
[----:B------:R-:W-:Y:S02]  /*0200*/  USHF.L.U32 UR5, UR4, 0xb, URZ ;  /* 0x0000000b04057899 */ /* 0x000fe4000800063f */
[----:B------:R-:W-:Y:S01]  /*0210*/  USHF.L.U32 UR4, UR4, 0x1, URZ ;  /* 0x0000000104047899 */ /* 0x000fe2000800063f */
[----:B------:R-:W0:Y:S11]  /*0220*/  FENCE.VIEW.ASYNC.S ;  /* 0x00000000000073c6 */ /* 0x000e360000000000 */
[----:B0-----:R0:W1:Y:S01]  /*0230*/  SYNCS.EXCH.64 URZ, [UR8], UR4 ;  /* 0x00000004083f75b2 */ /* 0x0010620008000100 */
[----:B------:R0:W2:Y:S01]  /*0240*/  SYNCS.EXCH.64 URZ, [UR8+0x20], UR6 ;  /* 0x00002006083f75b2 */ /* 0x0000a20008000100 */
[----:B------:R0:W3:Y:S01]  /*0250*/  SYNCS.EXCH.64 URZ, [UR8+0x8], UR4 ;  /* 0x00000804083f75b2 */ /* 0x0000e20008000100 */
[----:B------:R0:W4:Y:S01]  /*0260*/  SYNCS.EXCH.64 URZ, [UR8+0x28], UR6 ;  /* 0x00002806083f75b2 */ /* 0x0001220008000100 */
[----:B------:R0:W0:Y:S01]  /*0270*/  SYNCS.EXCH.64 URZ, [UR8+0x10], UR4 ;  /* 0x00001004083f75b2 */ /* 0x0000220008000100 */
[----:B------:R0:W0:Y:S01]  /*0280*/  SYNCS.EXCH.64 URZ, [UR8+0x30], UR6 ;  /* 0x00003006083f75b2 */ /* 0x0000220008000100 */
[----:B------:R0:W0:Y:S01]  /*0290*/  SYNCS.EXCH.64 URZ, [UR8+0x18], UR4 ;  /* 0x00001804083f75b2 */ /* 0x0000220008000100 */
[----:B------:R0:W0:Y:S01]  /*02a0*/  SYNCS.EXCH.64 URZ, [UR8+0x38], UR6 ;  /* 0x00003806083f75b2 */ /* 0x0000220008000100 */
[----:B------:R-:W-:Y:S01]  /*02b0*/  NOP ;  /* 0x0000000000007918 */ /* 0x000fe20000000000 */
.L_x_2:
[----:B------:R-:W5:Y:S01]  /*02c0*/  SHFL.IDX PT, R0, R0, RZ, 0x1f ;  /* 0x00001fff00007589 */ /* 0x000f6200000e0000 */
[----:B------:R-:W-:Y:S01]  /*02d0*/  ELECT P0, URZ, PT ;  /* 0x00000000003f782f */ /* 0x000fe20003800000 */
[----:B------:R-:W1:Y:S01]  /*02e0*/  LDC R2, c[0x0][0x65c] ;  /* 0x00019700ff027b82 */ /* 0x000e620000000800 */
[----:B0-----:R-:W-:Y:S01]  /*02f0*/  UMOV UR4, 0x20 ;  /* 0x0000002000047882 */ /* 0x001fe20000000000 */
[----:B------:R-:W0:Y:S01]  /*0300*/  S2R R3, SR_CTAID.Y ;  /* 0x0000000000037919 */ /* 0x000e220000002600 */
[----:B------:R-:W-:Y:S01]  /*0310*/  NOP ;  /* 0x0000000000007918 */ /* 0x000fe20000000000 */
[----:B------:R-:W-:Y:S01]  /*0320*/  ISETP.NE.AND P2, PT, R10, RZ, PT ;  /* 0x000000ff0a00720c */ /* 0x000fe20003f45270 */
[----:B------:R-:W-:Y:S01]  /*0330*/  NOP ;  /* 0x0000000000007918 */ /* 0x000fe20000000000 */
[----:B------:R-:W2:Y:S01]  /*0340*/  S2R R6, SR_CTAID.X ;  /* 0x0000000000067919 */ /* 0x000ea20000002500 */
[----:B------:R-:W-:Y:S01]  /*0350*/  IMAD.MOV.U32 R7, RZ, RZ, RZ ;  /* 0x000000ffff077224 */ /* 0x000fe200078e00ff */
[----:B-----5:R-:W-:-:S02]  /*0360*/  ISETP.NE.OR P0, PT, R0, RZ, !P0 ;  /* 0x000000ff0000720c */ /* 0x020fc40004705670 */
[----:B-1----:R-:W-:-:S04]  /*0370*/  ISETP.NE.AND P3, PT, R2, 0x1, PT ;  /* 0x000000010200780c */ /* 0x002fc80003f65270 */
[----:B------:R-:W-:Y:S02]  /*0380*/  P2R R0, PR, RZ, 0x8 ;  /* 0x00000008ff007803 */ /* 0x000fe40000000000 */
[----:B------:R-:W-:-:S04]  /*0390*/  SHF.R.S32.HI R0, RZ, 0x1f, R5 ;  /* 0x0000001fff007819 */ /* 0x000fc80000011405 */
[----:B------:R-:W-:Y:S01]  /*03a0*/  LEA.HI R0, R0, R5, RZ, 0x2 ;  /* 0x0000000500007211 */ /* 0x000fe200078f10ff */
[----:B------:R-:W-:Y:S01]  /*03b0*/  VOTEU.ALL UP0, P0 ;  /* 0x00000000003f7886 */ /* 0x000fe20000000000 */
[----:B------:R-:W-:Y:S01]  /*03c0*/  VOTEU.ALL UP1, P0 ;  /* 0x00000000003f7886 */ /* 0x000fe20000020000 */
[----:B------:R-:W2:Y:S01]  /*03d0*/  @P3 LDC R17, c[0x0][0x10] ;  /* 0x00000400ff113b82 */ /* 0x000ea20000000800 */
[----:B------:R-:W-:Y:S01]  /*03e0*/  LOP3.LUT R0, R0, 0xfffffffc, RZ, 0xc0, !PT ;  /* 0xfffffffc00007812 */ /* 0x000fe200078ec0ff */
[----:B0-----:R-:W-:Y:S01]  /*03f0*/  @P3 IMAD.MOV.U32 R8, RZ, RZ, R3 ;  /* 0x000000ffff083224 */ /* 0x001fe200078e0003 */
[----:B------:R-:W-:Y:S01]  /*0400*/  @!UP0 UMOV UR6, 0x400 ;  /* 0x0000040000068882 */ /* 0x000fe20000000000 */
[----:B------:R-:W-:-:S04]  /*0410*/  @!UP0 UIADD3 UR4, -UR4, 0x100000, URZ ;  /* 0x0010000004048890 */ /* 0x000fc8000fffe13f */
[----:B------:R-:W-:Y:S02]  /*0420*/  @!UP0 USHF.L.U32 UR5, UR4, 0xb, URZ ;  /* 0x0000000b04058899 */ /* 0x000fe4000800063f */
[----:B------:R-:W-:Y:S01]  /*0430*/  @!UP0 USHF.L.U32 UR4, UR4, 0x1, URZ ;  /* 0x0000000104048899 */ /* 0x000fe2000800063f */
[----:B------:R-:W-:Y:S02]  /*0440*/  @P3 IMAD.MOV.U32 R9, RZ, RZ, RZ ;  /* 0x000000ffff093224 */ /* 0x000fe400078e00ff */
[----:B------:R-:W-:Y:S01]  /*0450*/  IMAD.IADD R0, R5, 0x1, -R0 ;  /* 0x0000000105007824 */ /* 0x000fe200078e0a00 */
[----:B------:R-:W0:Y:S01]  /*0460*/  @!UP0 S2UR UR7, SR_CgaCtaId ;  /* 0x00000000000789c3 */ /* 0x000e220000008800 */
[----:B------:R-:W-:-:S03]  /*0470*/  @P3 IMAD.MOV.U32 R5, RZ, RZ, RZ ;  /* 0x000000ffff053224 */ /* 0x000fc600078e00ff */
[----:B------:R-:W-:-:S04]  /*0480*/  ISETP.NE.AND P1, PT, R0, 0x3, PT ;  /* 0x000000030000780c */ /* 0x000fc80003f25270 */
[----:B------:R-:W1:Y:S01]  /*0490*/  @!P3 LDC R11, c[0x0][0xc] ;  /* 0x00000300ff0bbb82 */ /* 0x000e620000000800 */
[----:B--2---:R-:W-:-:S04]  /*04a0*/  @P3 IMAD.WIDE.U32 R16, R6, R17, R8 ;  /* 0x0000001106103225 */ /* 0x004fc800078e0008 */
[----:B------:R-:W-:Y:S01]  /*04b0*/  @P3 IMAD.IADD R17, R17, 0x1, R5 ;  /* 0x0000000111113824 */ /* 0x000fe200078e0205 */
[----:B------:R-:W-:Y:S01]  /*04c0*/  LOP3.LUT R5, R4, 0x7f, RZ, 0xc0, !PT ;  /* 0x0000007f04057812 */ /* 0x000fe200078ec0ff */
[----:B0-----:R-:W-:Y:S01]  /*04d0*/  @!UP0 ULEA UR8, UR7, UR6, 0x18 ;  /* 0x0000000607088291 */ /* 0x001fe2000f8ec03f */
[----:B------:R-:W-:Y:S02]  /*04e0*/  VOTEU.ALL UP0, P0 ;  /* 0x00000000003f7886 */ /* 0x000fe40000000000 */
[----:B------:R-:W-:Y:S01]  /*04f0*/  ULDC UR6, c[0x0][0xc] ;  /* 0x0000030000067ab9 */ /* 0x000fe20000000800 */
[----:B------:R-:W-:Y:S01]  /*0500*/  ISETP.EQ.OR P0, PT, R0, RZ, !P1 ;  /* 0x000000ff0000720c */ /* 0x000fe20004f02670 */
[----:B------:R-:W-:-:S03]  /*0510*/  ULDC UR7, c[0x0][0x10] ;  /* 0x0000040000077ab9 */ /* 0x000fc60000000800 */
[C---:B------:R-:W-:Y:S01]  /*0520*/  ISETP.EQ.AND P0, PT, R10.reuse, RZ, P0 ;  /* 0x000000ff0a00720c */ /* 0x040fe20000702270 */
[----:B------:R-:W-:Y:S02]  /*0530*/  VIADD R10, R10, 0xffffffff ;  /* 0xffffffff0a0a7836 */ /* 0x000fe40000000000 */
[----:B-1----:R-:W-:Y:S01]  /*0540*/  @!P3 IMAD.WIDE.U32 R8, R11, R3, R6 ;  /* 0x000000030b08b225 */ /* 0x002fe200078e0006 */
[----:B------:R-:W0:Y:S02]  /*0550*/  FENCE.VIEW.ASYNC.S ;  /* 0x00000000000073c6 */ /* 0x000e240000000000 */
[----:B0-----:R-:W3:Y:S01]  /*0560*/  @!UP0 SYNCS.EXCH.64 URZ, [UR8+0x50], UR4 ;  /* 0x00005004083f85b2 */ /* 0x001ee20008000100 */
[----:B------:R-:W-:Y:S02]  /*0570*/  SEL R18, RZ, 0x1, !P0 ;  /* 0x00000001ff127807 */ /* 0x000fe40004000000 */
[----:B------:R-:W-:Y:S01]  /*0580*/  ISETP.GE.U32.AND P1, PT, R10, 0x2, PT ;  /* 0x000000020a00780c */ /* 0x000fe20003f26070 */
[----:B------:R-:W-:-:S02]  /*0590*/  @!P3 IMAD.MOV.U32 R16, RZ, RZ, R8 ;  /* 0x000000ffff10b224 */ /* 0x000fc400078e0008 */
[----:B------:R-:W-:Y:S01]  /*05a0*/  @!P3 IMAD.MOV.U32 R17, RZ, RZ, R9 ;  /* 0x000000ffff11b224 */ /* 0x000fe200078e0009 */
[----:B------:R-:W-:Y:S01]  /*05b0*/  SEL R18, R18, 0x2, P1 ;  /* 0x0000000212127807 */ /* 0x000fe20000800000 */
[----:B------:R0:W3:Y:S01]  /*05c0*/  @!UP1 SYNCS.EXCH.64 URZ, [UR8+0x58], UR4 ;  /* 0x00005804083f95b2 */ /* 0x0000e20008000100 */
[----:B------:R-:W-:Y:S01]  /*05d0*/  NOP ;  /* 0x0000000000007918 */ /* 0x000fe20000000000 */
[----:B0-----:R-:W-:-:S03]  /*05e0*/  UIMAD.WIDE.U32 UR4, UR6, UR7, URZ ;  /* 0x00000007060472a5 */ /* 0x001fc6000f8e003f */
[----:B------:R-:W-:Y:S02]  /*05f0*/  ULDC UR6, c[0x0][0x14] ;  /* 0x0000050000067ab9 */ /* 0x000fe40000000800 */
[----:B------:R-:W-:Y:S02]  /*0600*/  UIMAD.WIDE.U32 UR36, UR4, UR6, URZ ;  /* 0x00000006042472a5 */ /* 0x000fe4000f8e003f */
[----:B------:R-:W-:-:S04]  /*0610*/  UIMAD UR42, UR5, UR6, URZ ;  /* 0x00000006052a72a4 */ /* 0x000fc8000f8e023f */
[----:B------:R-:W-:Y:S01]  /*0620*/  UIADD3 UR42, UR37, UR42, URZ ;  /* 0x0000002a252a7290 */ /* 0x000fe2000fffe03f */
[----:B---34-:R-:W-:Y:S06]  /*0630*/  BAR.SYNC.DEFER_BLOCKING 0x0 ;  /* 0x0000000000007b1d */ /* 0x018fec0000010000 */
[----:B------:R-:W-:Y:S05]  /*0640*/  @!P2 BRA `(.L_x_3) ;  /* 0x0000003400dca947 */ /* 0x000fea0003800000 */
[----:B------:R-:W-:-:S13]  /*0650*/  ISETP.GT.U32.AND P0, PT, R10, 0x1, PT ;  /* 0x000000010a00780c */ /* 0x000fda0003f04070 */
[----:B------:R-:W-:Y:S05]  /*0660*/  @P0 EXIT ;  /* 0x000000000000094d */ /* 0x000fea0003800000 */
[----:B------:R-:W-:Y:S01]  /*0670*/  ULDC.64 UR4, c[0x0][0x650] ;  /* 0x0001940000047ab9 */ /* 0x000fe20000000a00 */
[----:B------:R-:W-:Y:S01]  /*0680*/  PRMT R0, RZ, 0x7610, R0 ;  /* 0x00007610ff007816 */ /* 0x000fe20000000000 */
[----:B------:R-:W-:Y:S01]  /*0690*/  IMAD.MOV.U32 R65, RZ, RZ, -0x1 ;  /* 0xffffffffff417424 */ /* 0x000fe200078e00ff */
[----:B------:R-:W-:Y:S01]  /*06a0*/  ISETP.GE.U32.AND P0, PT, R16, UR4, PT ;  /* 0x0000000410007c0c */ /* 0x000fe2000bf06070 */
[----:B------:R-:W-:Y:S02]  /*06b0*/  IMAD.MOV.U32 R64, RZ, RZ, -0x1 ;  /* 0xffffffffff407424 */ /* 0x000fe400078e00ff */
[----:B------:R-:W-:Y:S01]  /*06c0*/  IMAD.MOV.U32 R67, RZ, RZ, -0x1 ;  /* 0xffffffffff437424 */ /* 0x000fe200078e00ff */
[----:B------:R-:W-:-:S13]  /*06d0*/  ISETP.GE.U32.AND.EX P0, PT, R17, UR5, PT, P0 ;  /* 0x0000000511007c0c */ /* 0x000fda000bf06100 */
[----:B------:R-:W-:Y:S05]  /*06e0*/  @P0 BRA `(.L_x_4) ;  /* 0x0000000400540947 */ /* 0x000fea0003800000 */
[----:B------:R-:W0:Y:S01]  /*06f0*/  LDC.64 R20, c[0x0][0x628] ;  /* 0x00018a00ff147b82 */ /* 0x000e220000000a00 */
[----:B------:R-:W-:Y:S02]  /*0700*/  IMAD.MOV.U32 R8, RZ, RZ, R16 ;  /* 0x000000ffff087224 */ /* 0x000fe400078e0010 */
[----:B------:R-:W-:-:S05]  /*0710*/  IMAD.MOV.U32 R9, RZ, RZ, R17 ;  /* 0x000000ffff097224 */ /* 0x000fca00078e0011 */
[----:B------:R-:W1:Y:S08]  /*0720*/  LDC R0, c[0x0][0x630] ;  /* 0x00018c00ff007b82 */ /* 0x000e700000000800 */
[----:B------:R-:W2:Y:S01]  /*0730*/  LDC.64 R22, c[0x0][0x620] ;  /* 0x00018800ff167b82 */ /* 0x000ea20000000a00 */
[----:B0-----:R-:W-:-:S04]  /*0740*/  ISETP.NE.U32.AND P0, PT, R20, RZ, PT ;  /* 0x000000ff1400720c */ /* 0x001fc80003f05070 */
[----:B------:R-:W-:-:S13]  /*0750*/  ISETP.NE.AND.EX P0, PT, R21, RZ, PT, P0 ;  /* 0x000000ff1500720c */ /* 0x000fda0003f05300 */
[----:B-12---:R-:W-:Y:S05]  /*0760*/  @!P0 BRA `(.L_x_5) ;  /* 0x0000000000288947 */ /* 0x006fea0003800000 */
[----:B------:R-:W0:Y:S02]  /*0770*/  LDC R13, c[0x0][0x634] ;  /* 0x00018d00ff0d7b82 */ /* 0x000e240000000800 */
[----:B0-----:R-:W-:-:S05]  /*0780*/  IADD3 R13, P0, R16, R13, RZ ;  /* 0x0000000d100d7210 */ /* 0x001fca0007f1e0ff */
[----:B------:R-:W-:-:S04]  /*0790*/  IMAD.X R15, RZ, RZ, R17, P0 ;  /* 0x000000ffff0f7224 */ /* 0x000fc800000e0611 */
[----:B------:R-:W-:-:S04]  /*07a0*/  IMAD.WIDE.U32 R8, R15, R20, RZ ;  /* 0x000000140f087225 */ /* 0x000fc800078e00ff */
[----:B------:R-:W-:-:S04]  /*07b0*/  IMAD.WIDE.U32 R10, P0, R13, R21, R8 ;  /* 0x000000150d0a7225 */ /* 0x000fc80007800008 */
[----:B------:R-:W-:-:S04]  /*07c0*/  IMAD.WIDE.U32 R8, R13, R20, RZ ;  /* 0x000000140d087225 */ /* 0x000fc800078e00ff */
[----:B------:R-:W-:Y:S01]  /*07d0*/  IMAD.X R13, RZ, RZ, RZ, P0 ;  /* 0x000000ffff0d7224 */ /* 0x000fe200000e06ff */
[----:B------:R-:W-:Y:S01]  /*07e0*/  IADD3 RZ, P0, R9, R10, RZ ;  /* 0x0000000a09ff7210 */ /* 0x000fe20007f1e0ff */
[----:B------:R-:W-:-:S04]  /*07f0*/  IMAD.MOV.U32 R12, RZ, RZ, R11 ;  /* 0x000000ffff0c7224 */ /* 0x000fc800078e000b */
[----:B------:R-:W-:-:S08]  /*0800*/  IMAD.WIDE.U32.X R8, R15, R21, R12, P0 ;  /* 0x000000150f087225 */ /* 0x000fd000000e040c */
.L_x_5:
[-CC-:B------:R-:W-:Y:S01]  /*0810*/  SHF.R.U64 R67, R8, R0.reuse, R9.reuse ;  /* 0x0000000008437219 */ /* 0x180fe20000001209 */
[----:B------:R-:W0:Y:S01]  /*0820*/  LDC R12, c[0x0][0x618] ;  /* 0x00018600ff0c7b82 */ /* 0x000e220000000800 */
[----:B------:R-:W-:Y:S01]  /*0830*/  SHF.R.U32.HI R7, RZ, R0, R9 ;  /* 0x00000000ff077219 */ /* 0x000fe20000011609 */
[----:B------:R-:W-:Y:S01]  /*0840*/  ULDC UR4, c[0x0][0x150] ;  /* 0x0000540000047ab9 */ /* 0x000fe20000000800 */
[----:B------:R-:W-:Y:S02]  /*0850*/  IADD3 R11, P0, RZ, -R67, RZ ;  /* 0x80000043ff0b7210 */ /* 0x000fe40007f1e0ff */
[----:B------:R-:W-:-:S03]  /*0860*/  I2FP.F32.U32 R0, R6 ;  /* 0x0000000600007245 */ /* 0x000fc60000201000 */
[----:B------:R-:W1:Y:S01]  /*0870*/  LDC.64 R30, c[0x0][0x640] ;  /* 0x00019000ff1e7b82 */ /* 0x000e620000000a00 */
[----:B------:R-:W-:Y:S02]  /*0880*/  IMAD.X R13, RZ, RZ, ~R7, P0 ;  /* 0x000000ffff0d7224 */ /* 0x000fe400000e0e07 */
[----:B------:R-:W-:Y:S01]  /*0890*/  FMUL R0, R0, UR4 ;  /* 0x0000000400007c20 */ /* 0x000fe20008400000 */
[----:B------:R-:W-:Y:S01]  /*08a0*/  IMAD.WIDE.U32 R8, R11, R22, R16 ;  /* 0x000000160b087225 */ /* 0x000fe200078e0010 */
[----:B------:R-:W-:-:S03]  /*08b0*/  ULDC UR4, c[0x0][0x154] ;  /* 0x0000550000047ab9 */ /* 0x000fc60000000800 */
[----:B------:R-:W-:Y:S01]  /*08c0*/  IMAD R10, R13, R22, RZ ;  /* 0x000000160d0a7224 */ /* 0x000fe200078e02ff */
[----:B------:R-:W2:Y:S01]  /*08d0*/  LDC R7, c[0x0][0x144] ;  /* 0x00005100ff077b82 */ /* 0x000ea20000000800 */
[----:B------:R-:W3:Y:S02]  /*08e0*/  F2I.U32.TRUNC.NTZ R0, R0 ;  /* 0x0000000000007305 */ /* 0x000ee4000020f000 */
[----:B------:R-:W-:-:S04]  /*08f0*/  IMAD R11, R11, R23, R10 ;  /* 0x000000170b0b7224 */ /* 0x000fc800078e020a */
[----:B------:R-:W-:Y:S01]  /*0900*/  IMAD.IADD R9, R9, 0x1, R11 ;  /* 0x0000000109097824 */ /* 0x000fe200078e020b */
[----:B------:R-:W4:Y:S01]  /*0910*/  LDC R24, c[0x0][0x608] ;  /* 0x00018200ff187b82 */ /* 0x000f220000000800 */
[----:B------:R-:W-:-:S03]  /*0920*/  IMAD.MOV.U32 R11, RZ, RZ, -0x1 ;  /* 0xffffffffff0b7424 */ /* 0x000fc600078e00ff */
[-CC-:B0-----:R-:W-:Y:S02]  /*0930*/  SHF.R.U64 R22, R8, R12.reuse, R9.reuse ;  /* 0x0000000c08167219 */ /* 0x181fe40000001209 */
[----:B------:R-:W-:Y:S02]  /*0940*/  I2FP.F32.U32 R8, R3 ;  /* 0x0000000300087245 */ /* 0x000fe40000201000 */
[----:B------:R-:W0:Y:S01]  /*0950*/  LDC R28, c[0x0][0x658] ;  /* 0x00019600ff1c7b82 */ /* 0x000e220000000800 */
[----:B-1----:R-:W-:Y:S01]  /*0960*/  ISETP.NE.U32.AND P0, PT, R30, RZ, PT ;  /* 0x000000ff1e00720c */ /* 0x002fe20003f05070 */
[----:B---3--:R-:W-:Y:S02]  /*0970*/  IMAD.MOV R10, RZ, RZ, -R0 ;  /* 0x000000ffff0a7224 */ /* 0x008fe400078e0a00 */
[----:B------:R-:W-:Y:S01]  /*0980*/  FMUL R8, R8, UR4 ;  /* 0x0000000408087c20 */ /* 0x000fe20008400000 */
[----:B------:R-:W-:Y:S02]  /*0990*/  SHF.R.U32.HI R9, RZ, R12, R9 ;  /* 0x0000000cff097219 */ /* 0x000fe40000011609 */
[----:B------:R-:W-:Y:S01]  /*09a0*/  ISETP.NE.AND.EX P0, PT, R31, RZ, PT, P0 ;  /* 0x000000ff1f00720c */ /* 0x000fe20003f05300 */
[----:B------:R1:W3:Y:S01]  /*09b0*/  F2I.U32.TRUNC.NTZ R15, R8 ;  /* 0x00000008000f7305 */ /* 0x0002e2000020f000 */
[----:B------:R-:W1:Y:S01]  /*09c0*/  LDC R20, c[0x0][0x148] ;  /* 0x00005200ff147b82 */ /* 0x000e620000000800 */
[----:B--2---:R-:W-:-:S07]  /*09d0*/  IMAD R0, R7, R10, R6 ;  /* 0x0000000a07007224 */ /* 0x004fce00078e0206 */
[----:B------:R-:W2:Y:S01]  /*09e0*/  LDC R26, c[0x0][0x600] ;  /* 0x00018000ff1a7b82 */ /* 0x000ea20000000800 */
[-CC-:B----4-:R-:W-:Y:S02]  /*09f0*/  SHF.R.U64 R32, R22, R24.reuse, R9.reuse ;  /* 0x0000001816207219 */ /* 0x190fe40000001209 */
[----:B------:R-:W-:Y:S01]  /*0a00*/  SHF.R.U32.HI R7, RZ, R24, R9 ;  /* 0x00000018ff077219 */ /* 0x000fe20000011609 */
[----:B------:R-:W-:-:S04]  /*0a10*/  IMAD.MOV.U32 R9, RZ, RZ, 0x1 ;  /* 0x00000001ff097424 */ /* 0x000fc800078e00ff */
[----:B------:R-:W4:Y:S01]  /*0a20*/  LDC R21, c[0x0][0x648] ;  /* 0x00019200ff157b82 */ /* 0x000f220000000800 */
[-C--:B0-----:R-:W-:Y:S02]  /*0a30*/  SHF.L.U32 R6, R11, R28.reuse, RZ ;  /* 0x0000001c0b067219 */ /* 0x081fe400000006ff */
[--C-:B------:R-:W-:Y:S02]  /*0a40*/  SHF.R.U64 R24, R32, R28, R7.reuse ;  /* 0x0000001c20187219 */ /* 0x100fe40000001207 */
[----:B------:R-:W-:Y:S02]  /*0a50*/  LOP3.LUT R13, RZ, R6, RZ, 0x33, !PT ;  /* 0x00000006ff0d7212 */ /* 0x000fe400078e33ff */
[-C--:B------:R-:W-:Y:S01]  /*0a60*/  SHF.R.U32.HI R7, RZ, R28.reuse, R7 ;  /* 0x0000001cff077219 */ /* 0x080fe20000011607 */
[----:B------:R-:W0:Y:S01]  /*0a70*/  LDC R23, c[0x0][0x638] ;  /* 0x00018e00ff177b82 */ /* 0x000e220000000800 */
[----:B------:R-:W-:Y:S01]  /*0a80*/  SHF.L.U32 R12, R9, R28, RZ ;  /* 0x0000001c090c7219 */ /* 0x000fe200000006ff */
[----:B------:R-:W-:-:S06]  /*0a90*/  IMAD.MOV.U32 R6, RZ, RZ, R24 ;  /* 0x000000ffff067224 */ /* 0x000fcc00078e0018 */
[----:B------:R-:W0:Y:S01]  /*0aa0*/  LDC R65, c[0x0][0x610] ;  /* 0x00018400ff417b82 */ /* 0x000e220000000800 */
[----:B-1-3--:R-:W-:Y:S05]  /*0ab0*/  @!P0 BRA `(.L_x_6) ;  /* 0x0000000000288947 */ /* 0x00afea0003800000 */
[----:B------:R-:W1:Y:S02]  /*0ac0*/  LDC R11, c[0x0][0x64c] ;  /* 0x00019300ff0b7b82 */ /* 0x000e640000000800 */
[----:B-1----:R-:W-:-:S05]  /*0ad0*/  IADD3 R11, P0, R24, R11, RZ ;  /* 0x0000000b180b7210 */ /* 0x002fca0007f1e0ff */
        /* <DEDUP_REMOVED lines=8> */
.L_x_6:
[----:B----4-:R-:W-:Y:S01]  /*0b60*/  SHF.R.U64 R6, R6, R21, R7 ;  /* 0x0000001506067219 */ /* 0x010fe20000001207 */
[----:B--2---:R-:W-:Y:S01]  /*0b70*/  VIADD R7, R26, 0xffffffff ;  /* 0xffffffff1a077836 */ /* 0x004fe20000000000 */
[----:B------:R-:W-:Y:S01]  /*0b80*/  LOP3.LUT R13, R32, R13, RZ, 0xc0, !PT ;  /* 0x0000000d200d7212 */ /* 0x000fe200078ec0ff */
[----:B------:R-:W-:Y:S02]  /*0b90*/  IMAD.MOV R15, RZ, RZ, -R15 ;  /* 0x000000ffff0f7224 */ /* 0x000fe400078e0a0f */
[----:B------:R-:W-:Y:S02]  /*0ba0*/  IMAD.MOV R8, RZ, RZ, -R6 ;  /* 0x000000ffff087224 */ /* 0x000fe400078e0a06 */
[----:B------:R-:W-:Y:S01]  /*0bb0*/  IMAD R13, R12, R6, R13 ;  /* 0x000000060c0d7224 */ /* 0x000fe200078e020d */
[----:B------:R-:W-:Y:S01]  /*0bc0*/  LOP3.LUT R6, R22, R7, RZ, 0xc0, !PT ;  /* 0x0000000716067212 */ /* 0x000fe200078ec0ff */
[----:B------:R-:W-:Y:S02]  /*0bd0*/  @P3 IMAD R0, R20, R15, R3 ;  /* 0x0000000f14003224 */ /* 0x000fe400078e0203 */
[----:B0-----:R-:W-:-:S02]  /*0be0*/  IMAD R3, R8, R23, R24 ;  /* 0x0000001708037224 */ /* 0x001fc400078e0218 */
[----:B------:R-:W-:Y:S02]  /*0bf0*/  IMAD R65, R13, R65, R0 ;  /* 0x000000410d417224 */ /* 0x000fe400078e0200 */
[----:B------:R-:W-:Y:S02]  /*0c00*/  IMAD R6, R3, R26, R6 ;  /* 0x0000001a03067224 */ /* 0x000fe400078e0206 */
[----:B------:R-:W-:-:S03]  /*0c10*/  IMAD.MOV.U32 R0, RZ, RZ, 0x1 ;  /* 0x00000001ff007424 */ /* 0x000fc600078e00ff */
[----:B------:R-:W-:Y:S02]  /*0c20*/  SEL R64, R6, R65, !P3 ;  /* 0x0000004106407207 */ /* 0x000fe40005800000 */
[----:B------:R-:W-:-:S07]  /*0c30*/  SEL R65, R65, R6, !P3 ;  /* 0x0000000641417207 */ /* 0x000fce0005800000 */
.L_x_4:
[----:B------:R-:W-:-:S08]  /*0c40*/  NOP ;  /* 0x0000000000007918 */ /* 0x000fd00000000000 */
[----:B------:R-:W0:Y:S02]  /*0c50*/  USETMAXREG.TRY_ALLOC.CTAPOOL UP0, 0xe8 ;  /* 0x000000e8000079c8 */ /* 0x000e240008000600 */
[----:B0-----:R-:W-:-:S13]  /*0c60*/  PLOP3.LUT P0, PT, PT, PT, UP0, 0x80, 0x0 ;  /* 0x000000000000781c */ /* 0x001fda0003f0f008 */
[----:B------:R-:W-:Y:S05]  /*0c70*/  @!P0 BRA `(.L_x_4) ;  /* 0xfffffffc00f08947 */ /* 0x000fea000383ffff */
[----:B------:R-:W-:Y:S01]  /*0c80*/  ULDC.64 UR4, c[0x0][0x598] ;  /* 0x0001660000047ab9 */ /* 0x000fe20000000a00 */
[----:B------:R-:W-:Y:S01]  /*0c90*/  ULDC.64 UR38, c[0x0][0x208] ;  /* 0x0000820000267ab9 */ /* 0x000fe20000000a00 */
[----:B------:R-:W-:-:S04]  /*0ca0*/  ISETP.NE.U32.AND P0, PT, RZ, UR4, PT ;  /* 0x00000004ff007c0c */ /* 0x000fc8000bf05070 */
[----:B------:R-:W-:-:S13]  /*0cb0*/  ISETP.NE.AND.EX P0, PT, RZ, UR5, PT, P0 ;  /* 0x00000005ff007c0c */ /* 0x000fda000bf05300 */
[----:B------:R-:W-:Y:S05]  /*0cc0*/  @!P0 BRA `(.L_x_7) ;  /* 0x00000000001c8947 */ /* 0x000fea0003800000 */
[----:B------:R-:W0:Y:S02]  /*0cd0*/  LDC.64 R6, c[0x0][0x598] ;  /* 0x00016600ff067b82 */ /* 0x000e240000000a00 */
[----:B0-----:R-:W2:Y:S02]  /*0ce0*/  LDG.E.64 R6, desc[UR38][R6.64] ;  /* 0x0000002606067981 */ /* 0x001ea4000c1e1b00 */
[----:B--2---:R-:W-:-:S04]  /*0cf0*/  ISETP.NE.U32.AND P0, PT, R6, RZ, PT ;  /* 0x000000ff0600720c */ /* 0x004fc80003f05070 */
[----:B------:R-:W-:-:S13]  /*0d00*/  ISETP.NE.AND.EX P0, PT, R7, RZ, PT, P0 ;  /* 0x000000ff0700720c */ /* 0x000fda0003f05300 */
[----:B------:R-:W-:Y:S05]  /*0d10*/  @!P0 BRA `(.L_x_7) ;  /* 0x0000000000088947 */ /* 0x000fea0003800000 */
[----:B------:R0:W5:Y:S01]  /*0d20*/  LD.E R19, desc[UR38][R6.64] ;  /* 0x0000002606137980 */ /* 0x000162000c101900 */
[----:B------:R-:W-:Y:S05]  /*0d30*/  BRA `(.L_x_8) ;  /* 0x0000000000247947 */ /* 0x000fea0003800000 */
.L_x_7:
[----:B------:R-:W-:Y:S02]  /*0d40*/  ULDC.64 UR4, c[0x0][0x588] ;  /* 0x0001620000047ab9 */ /* 0x000fe40000000a00 */
[----:B------:R-:W-:-:S04]  /*0d50*/  ISETP.NE.U32.AND P0, PT, RZ, UR4, PT ;  /* 0x00000004ff007c0c */ /* 0x000fc8000bf05070 */
[----:B------:R-:W-:-:S13]  /*0d60*/  ISETP.NE.AND.EX P0, PT, RZ, UR5, PT, P0 ;  /* 0x00000005ff007c0c */ /* 0x000fda000bf05300 */
[----:B------:R-:W-:Y:S05]  /*0d70*/  @!P0 BRA `(.L_x_9) ;  /* 0x00000000000c8947 */ /* 0x000fea0003800000 */
[----:B------:R-:W0:Y:S02]  /*0d80*/  LDC.64 R6, c[0x0][0x588] ;  /* 0x00016200ff067b82 */ /* 0x000e240000000a00 */
[----:B0-----:R1:W5:Y:S01]  /*0d90*/  LDG.E R19, desc[UR38][R6.64] ;  /* 0x0000002606137981 */ /* 0x001362000c1e1900 */
[----:B------:R-:W-:Y:S05]  /*0da0*/  BRA `(.L_x_8) ;  /* 0x0000000000087947 */ /* 0x000fea0003800000 */
.L_x_9:
[----:B------:R-:W-:Y:S02]  /*0db0*/  ULDC UR4, c[0x0][0x580] ;  /* 0x0001600000047ab9 */ /* 0x000fe40000000800 */
[----:B------:R-:W-:-:S07]  /*0dc0*/  IMAD.U32 R19, RZ, RZ, UR4 ;  /* 0x00000004ff137e24 */ /* 0x000fce000f8e00ff */
.L_x_8:
[----:B------:R-:W-:Y:S02]  /*0dd0*/  ULDC.64 UR4, c[0x0][0x5a0] ;  /* 0x0001680000047ab9 */ /* 0x000fe40000000a00 */
[----:B------:R-:W-:-:S04]  /*0de0*/  ISETP.NE.U32.AND P0, PT, RZ, UR4, PT ;  /* 0x00000004ff007c0c */ /* 0x000fc8000bf05070 */
[----:B------:R-:W-:-:S13]  /*0df0*/  ISETP.NE.AND.EX P0, PT, RZ, UR5, PT, P0 ;  /* 0x00000005ff007c0c */ /* 0x000fda000bf05300 */
[----:B------:R-:W-:Y:S05]  /*0e00*/  @!P0 BRA `(.L_x_10) ;  /* 0x00000000001c8947 */ /* 0x000fea0003800000 */
[----:B01----:R-:W0:Y:S02]  /*0e10*/  LDC.64 R6, c[0x0][0x5a0] ;  /* 0x00016800ff067b82 */ /* 0x003e240000000a00 */
[----:B0-----:R-:W2:Y:S02]  /*0e20*/  LDG.E.64 R6, desc[UR38][R6.64] ;  /* 0x0000002606067981 */ /* 0x001ea4000c1e1b00 */
[----:B--2---:R-:W-:-:S04]  /*0e30*/  ISETP.NE.U32.AND P0, PT, R6, RZ, PT ;  /* 0x000000ff0600720c */ /* 0x004fc80003f05070 */
[----:B------:R-:W-:-:S13]  /*0e40*/  ISETP.NE.AND.EX P0, PT, R7, RZ, PT, P0 ;  /* 0x000000ff0700720c */ /* 0x000fda0003f05300 */
[----:B------:R-:W-:Y:S05]  /*0e50*/  @!P0 BRA `(.L_x_10) ;  /* 0x0000000000088947 */ /* 0x000fea0003800000 */
[----:B------:R0:W5:Y:S01]  /*0e60*/  LD.E R56, desc[UR38][R6.64] ;  /* 0x0000002606387980 */ /* 0x000162000c101900 */
[----:B------:R-:W-:Y:S05]  /*0e70*/  BRA `(.L_x_11) ;  /* 0x0000000000247947 */ /* 0x000fea0003800000 */
.L_x_10:
[----:B------:R-:W-:Y:S02]  /*0e80*/  ULDC.64 UR4, c[0x0][0x590] ;  /* 0x0001640000047ab9 */ /* 0x000fe40000000a00 */
[----:B------:R-:W-:-:S04]  /*0e90*/  ISETP.NE.U32.AND P0, PT, RZ, UR4, PT ;  /* 0x00000004ff007c0c */ /* 0x000fc8000bf05070 */
[----:B------:R-:W-:-:S13]  /*0ea0*/  ISETP.NE.AND.EX P0, PT, RZ, UR5, PT, P0 ;  /* 0x00000005ff007c0c */ /* 0x000fda000bf05300 */
[----:B------:R-:W-:Y:S05]  /*0eb0*/  @!P0 BRA `(.L_x_12) ;  /* 0x00000000000c8947 */ /* 0x000fea0003800000 */
[----:B------:R-:W2:Y:S02]  /*0ec0*/  LDC.64 R56, c[0x0][0x590] ;  /* 0x00016400ff387b82 */ /* 0x000ea40000000a00 */
[----:B--2---:R2:W5:Y:S01]  /*0ed0*/  LDG.E R56, desc[UR38][R56.64] ;  /* 0x0000002638387981 */ /* 0x004562000c1e1900 */
[----:B------:R-:W-:Y:S05]  /*0ee0*/  BRA `(.L_x_11) ;  /* 0x0000000000087947 */ /* 0x000fea0003800000 */
.L_x_12:
[----:B------:R-:W-:Y:S02]  /*0ef0*/  ULDC UR4, c[0x0][0x584] ;  /* 0x0001610000047ab9 */ /* 0x000fe40000000800 */
[----:B------:R-:W-:-:S07]  /*0f00*/  IMAD.U32 R56, RZ, RZ, UR4 ;  /* 0x00000004ff387e24 */ /* 0x000fce000f8e00ff */
.L_x_11:
[----:B------:R-:W-:-:S13]  /*0f10*/  LOP3.LUT P0, RZ, R0, 0xff, RZ, 0xc0, !PT ;  /* 0x000000ff00ff7812 */ /* 0x000fda000780c0ff */
[----:B------:R-:W-:Y:S05]  /*0f20*/  @!P0 EXIT ;  /* 0x000000000000894d */ /* 0x000fea0003800000 */
[----:B------:R-:W3:Y:S01]  /*0f30*/  LDC R58, c[0x0][0x658] ;  /* 0x00019600ff3a7b82 */ /* 0x000ee20000000800 */
[----:B------:R-:W-:Y:S01]  /*0f40*/  LOP3.LUT R14, R14, 0x1, RZ, 0xc0, !PT ;  /* 0x000000010e0e7812 */ /* 0x000fe200078ec0ff */
[----:B------:R-:W-:Y:S01]  /*0f50*/  ULDC.64 UR6, c[0x0][0x288] ;  /* 0x0000a20000067ab9 */ /* 0x000fe20000000a00 */
[----:B------:R-:W-:Y:S01]  /*0f60*/  SHF.R.U32.HI R0, RZ, 0x2, R4 ;  /* 0x00000002ff007819 */ /* 0x000fe20000011604 */
[----:B------:R-:W-:Y:S01]  /*0f70*/  UIADD3 UR4, UR7, 0x1f, URZ ;  /* 0x0000001f07047890 */ /* 0x000fe2000fffe03f */
[----:B------:R-:W-:Y:S01]  /*0f80*/  SHF.R.U32.HI R5, RZ, 0x1, R5 ;  /* 0x00000001ff057819 */ /* 0x000fe20000011605 */
[----:B------:R-:W-:Y:S01]  /*0f90*/  IMAD.SHL.U32 R3, R14, 0x40, RZ ;  /* 0x000000400e037824 */ /* 0x000fe200078e00ff */
[----:B------:R-:W-:Y:S01]  /*0fa0*/  LOP3.LUT R0, R0, 0x7, RZ, 0xc0, !PT ;  /* 0x0000000700007812 */ /* 0x000fe200078ec0ff */
[----:B------:R-:W-:Y:S01]  /*0fb0*/  USHF.R.S32.HI UR5, URZ, 0x1f, UR4 ;  /* 0x0000001f3f057899 */ /* 0x000fe20008011404 */
[----:B------:R-:W-:Y:S01]  /*0fc0*/  LOP3.LUT R5, R5, 0x30, RZ, 0xc0, !PT ;  /* 0x0000003005057812 */ /* 0x000fe200078ec0ff */
[----:B01----:R-:W-:Y:S01]  /*0fd0*/  IMAD.MOV.U32 R7, RZ, RZ, 0x1 ;  /* 0x00000001ff077424 */ /* 0x003fe200078e00ff */
[--C-:B------:R-:W-:Y:S01]  /*0fe0*/  LOP3.LUT R22, R3, 0x40, R0.reuse, 0xe2, !PT ;  /* 0x0000004003167812 */ /* 0x100fe200078ee200 */
[----:B------:R-:W-:Y:S01]  /*0ff0*/  ULEA.HI UR5, UR5, UR4, URZ, 0x5 ;  /* 0x0000000405057291 */ /* 0x000fe2000f8f283f */
[-C--:B------:R-:W-:Y:S01]  /*1000*/  IADD3 R3, RZ, -R5.reuse, -R0 ;  /* 0x80000005ff037210 */ /* 0x080fe20007ffe800 */
[----:B------:R-:W-:Y:S01]  /*1010*/  IMAD.U32 R6, RZ, RZ, UR6 ;  /* 0x00000006ff067e24 */ /* 0x000fe2000f8e00ff */
[----:B------:R-:W-:Y:S01]  /*1020*/  LOP3.LUT R22, R22, R5, RZ, 0xfc, !PT ;  /* 0x0000000516167212 */ /* 0x000fe200078efcff */
[----:B------:R-:W-:Y:S01]  /*1030*/  USHF.R.S32.HI UR43, URZ, 0x5, UR5 ;  /* 0x000000053f2b7899 */ /* 0x000fe20008011405 */
[----:B------:R-:W-:Y:S01]  /*1040*/  IMAD.MOV.U32 R5, RZ, RZ, -0x1 ;  /* 0xffffffffff057424 */ /* 0x000fe200078e00ff */
[----:B--2---:R-:W-:Y:S01]  /*1050*/  LOP3.LUT R57, R4, 0x3, RZ, 0xc0, !PT ;  /* 0x0000000304397812 */ /* 0x004fe200078ec0ff */
[----:B------:R-:W-:Y:S01]  /*1060*/  IMAD R3, R14, -0x40, R3 ;  /* 0xffffffc00e037824 */ /* 0x000fe200078e0203 */
[----:B------:R-:W-:Y:S01]  /*1070*/  UISETP.LT.AND UP0, UPT, UR43, 0x1, UPT ;  /* 0x000000012b00788c */ /* 0x000fe2000bf01270 */
[C---:B------:R-:W-:Y:S01]  /*1080*/  LOP3.LUT R60, R4.reuse, 0x80, RZ, 0xc0, !PT ;  /* 0x00000080043c7812 */ /* 0x040fe200078ec0ff */
[----:B------:R-:W-:Y:S01]  /*1090*/  ULDC UR4, c[0x0][0x284] ;  /* 0x0000a10000047ab9 */ /* 0x000fe20000000800 */
[----:B------:R-:W-:Y:S01]  /*10a0*/  IMAD R57, R57, -0x2, R6 ;  /* 0xfffffffe39397824 */ /* 0x000fe200078e0206 */
[-C--:B---3--:R-:W-:Y:S01]  /*10b0*/  SHF.L.U32 R5, R5, R58.reuse, RZ ;  /* 0x0000003a05057219 */ /* 0x088fe200000006ff */
[----:B------:R-:W-:Y:S01]  /*10c0*/  USEL UR44, UR43, 0x1, UP0 ;  /* 0x000000012b2c7887 */ /* 0x000fe20008000000 */
[----:B------:R-:W-:Y:S01]  /*10d0*/  SHF.L.U32 R58, R7, R58, RZ ;  /* 0x0000003a073a7219 */ /* 0x000fe200000006ff */
[----:B------:R-:W-:Y:S01]  /*10e0*/  IMAD.SHL.U32 R59, R4, 0x2, RZ ;  /* 0x00000002043b7824 */ /* 0x000fe200078e00ff */
[----:B------:R-:W-:Y:S01]  /*10f0*/  SHF.R.U32.HI R60, RZ, 0x7, R60 ;  /* 0x00000007ff3c7819 */ /* 0x000fe2000001163c */
[----:B------:R-:W-:Y:S01]  /*1100*/  VIADD R62, R3, UR4 ;  /* 0x00000004033e7c36 */ /* 0x000fe20008000000 */
[----:B------:R-:W-:Y:S01]  /*1110*/  LOP3.LUT R61, RZ, R5, RZ, 0x33, !PT ;  /* 0x00000005ff3d7212 */ /* 0x000fe200078e33ff */
[----:B------:R-:W-:Y:S01]  /*1120*/  IMAD.MOV.U32 R23, RZ, RZ, RZ ;  /* 0x000000ffff177224 */ /* 0x000fe200078e00ff */
[----:B------:R-:W-:Y:S01]  /*1130*/  UIADD3 UR44, UR43, -UR44, URZ ;  /* 0x8000002c2b2c7290 */ /* 0x000fe2000fffe03f */
[----:B------:R-:W-:Y:S01]  /*1140*/  UMOV UR40, URZ ;  /* 0x0000003f00287c82 */ /* 0x000fe20008000000 */
[----:B------:R-:W-:-:S10]  /*1150*/  UMOV UR41, URZ ;  /* 0x0000003f00297c82 */ /* 0x000fd40008000000 */
.L_x_98:
[----:B0-----:R-:W0:Y:S01]  /*1160*/  SHFL.IDX PT, R0, R60, RZ, 0x1f ;  /* 0x00001fff3c007589 */ /* 0x001e2200000e0000 */
[----:B------:R-:W1:Y:S01]  /*1170*/  S2UR UR7, SR_CgaCtaId ;  /* 0x00000000000779c3 */ /* 0x000e620000008800 */
[----:B------:R-:W-:Y:S01]  /*1180*/  UMOV UR6, 0x400 ;  /* 0x0000040000067882 */ /* 0x000fe20000000000 */
[----:B0-----:R-:W-:Y:S01]  /*1190*/  R2UR UR4, R0 ;  /* 0x00000000000472ca */ /* 0x001fe200000e0000 */
[----:B-1----:R-:W-:-:S12]  /*11a0*/  ULEA UR6, UR7, UR6, 0x18 ;  /* 0x0000000607067291 */ /* 0x002fd8000f8ec03f */
[----:B------:R-:W-:-:S04]  /*11b0*/  ULEA.HI UR5, UR4, UR4, URZ, 0x1 ;  /* 0x0000000404057291 */ /* 0x000fc8000f8f083f */
[----:B------:R-:W-:-:S04]  /*11c0*/  ULOP3.LUT UR5, UR5, 0x1ffffe, URZ, 0xc0, !UPT ;  /* 0x001ffffe05057892 */ /* 0x000fc8000f8ec03f */
[----:B------:R-:W-:-:S03]  /*11d0*/  UIADD3 UR5, UR4, -UR5, URZ ;  /* 0x8000000504057290 */ /* 0x000fc6000fffe03f */
[----:B------:R-:W-:Y:S01]  /*11e0*/  ULDC UR4, c[0x0][0x28c] ;  /* 0x0000a30000047ab9 */ /* 0x000fe20000000800 */
[----:B------:R-:W-:Y:S01]  /*11f0*/  ULEA UR5, UR5, UR6, 0xb ;  /* 0x0000000605057291 */ /* 0x000fe2000f8e583f */
[----:B------:R-:W-:-:S03]  /*1200*/  ISETP.LT.AND P0, PT, RZ, UR4, PT ;  /* 0x00000004ff007c0c */ /* 0x000fc6000bf01270 */
[----:B------:R-:W-:-:S04]  /*1210*/  UIADD3 UR5, UR5, 0x100, URZ ;  /* 0x0000010005057890 */ /* 0x000fc8000fffe03f */
[----:B------:R-:W-:-:S04]  /*1220*/  USHF.R.U32.HI UR5, URZ, 0x4, UR5 ;  /* 0x000000043f057899 */ /* 0x000fc80008011605 */
[----:B------:R-:W-:-:S04]  /*1230*/  ULOP3.LUT UR5, UR5, 0x3fff, URZ, 0xc0, !UPT ;  /* 0x00003fff05057892 */ /* 0x000fc8000f8ec03f */
[----:B------:R-:W-:Y:S01]  /*1240*/  ULOP3.LUT UR45, UR5, 0x10000, URZ, 0xfc, !UPT ;  /* 0x00010000052d7892 */ /* 0x000fe2000f8efc3f */
[----:B---34-:R-:W-:Y:S11]  /*1250*/  @P0 BRA `(.L_x_13) ;  /* 0x0000000000400947 */ /* 0x018ff60003800000 */
[----:B------:R-:W-:Y:S01]  /*1260*/  MOV R0, 0x0 ;  /* 0x0000000000007802 */ /* 0x000fe20000000f00 */
[----:B------:R-:W-:Y:S01]  /*1270*/  ULDC.64 UR4, c[0x4][0x68] ;  /* 0x01001a0000047ab9 */ /* 0x000fe20000000a00 */
[----:B------:R-:W-:Y:S01]  /*1280*/  ULDC.64 UR6, c[0x4][0x8] ;  /* 0x0100020000067ab9 */ /* 0x000fe20000000a00 */
[----:B------:R-:W-:Y:S01]  /*1290*/  IMAD.U32 R4, RZ, RZ, UR4 ;  /* 0x00000004ff047e24 */ /* 0x000fe2000f8e00ff */
[----:B------:R0:W1:Y:S01]  /*12a0*/  LDC.64 R14, c[0x4][R0] ;  /* 0x01000000000e7b82 */ /* 0x0000620000000a00 */
[----:B------:R-:W-:Y:S01]  /*12b0*/  IMAD.U32 R5, RZ, RZ, UR5 ;  /* 0x00000005ff057e24 */ /* 0x000fe2000f8e00ff */
[----:B------:R-:W-:Y:S01]  /*12c0*/  ULDC.64 UR4, c[0x4][0x70] ;  /* 0x01001c0000047ab9 */ /* 0x000fe20000000a00 */
[----:B------:R-:W-:Y:S02]  /*12d0*/  IMAD.U32 R10, RZ, RZ, UR6 ;  /* 0x00000006ff0a7e24 */ /* 0x000fe4000f8e00ff */
[----:B------:R-:W-:Y:S02]  /*12e0*/  IMAD.U32 R6, RZ, RZ, UR4 ;  /* 0x00000004ff067e24 */ /* 0x000fe4000f8e00ff */
[----:B------:R-:W-:-:S02]  /*12f0*/  IMAD.U32 R7, RZ, RZ, UR5 ;  /* 0x00000005ff077e24 */ /* 0x000fc4000f8e00ff */
[----:B------:R-:W-:Y:S02]  /*1300*/  IMAD.U32 R11, RZ, RZ, UR7 ;  /* 0x00000007ff0b7e24 */ /* 0x000fe4000f8e00ff */
[----:B------:R-:W-:Y:S02]  /*1310*/  IMAD.MOV.U32 R8, RZ, RZ, 0x1e1 ;  /* 0x000001e1ff087424 */ /* 0x000fe400078e00ff */
[----:B------:R-:W-:Y:S02]  /*1320*/  IMAD.MOV.U32 R12, RZ, RZ, 0x1 ;  /* 0x00000001ff0c7424 */ /* 0x000fe400078e00ff */
[----:B0-----:R-:W-:-:S07]  /*1330*/  IMAD.MOV.U32 R13, RZ, RZ, RZ ;  /* 0x000000ffff0d7224 */ /* 0x001fce00078e00ff */
[----:B------:R-:W-:-:S07]  /*1340*/  LEPC R20, `(.L_x_13) ;  /* 0x000000001014794e */ /* 0x000fce0000000000 */
[----:B-1---5:R-:W-:Y:S05]  /*1350*/  CALL.ABS.NOINC R14 ;  /* 0x000000000e007343 */ /* 0x022fea0003c00000 */
.L_x_13:
[----:B------:R-:W-:-:S04]  /*1360*/  LOP3.LUT R0, R18, 0x1, RZ, 0xfc, !PT ;  /* 0x0000000112007812 */ /* 0x000fc800078efcff */
[----:B------:R-:W-:-:S13]  /*1370*/  ISETP.NE.AND P0, PT, R0, 0x3, PT ;  /* 0x000000030000780c */ /* 0x000fda0003f05270 */
[----:B------:R-:W-:Y:S05]  /*1380*/  @!P0 BRA `(.L_x_14) ;  /* 0x0000000000048947 */ /* 0x000fea0003800000 */
[----:B------:R-:W-:Y:S01]  /*1390*/  BPT.TRAP 0x1 ;  /* 0x000000040000795c */ /* 0x000fe20000300000 */
.L_x_14:
[----:B------:R-:W0:Y:S01]  /*13a0*/  S2UR UR5, SR_CgaCtaId ;  /* 0x00000000000579c3 */ /* 0x000e220000008800 */
[----:B------:R-:W-:Y:S01]  /*13b0*/  UMOV UR4, 0x400 ;  /* 0x0000040000047882 */ /* 0x000fe20000000000 */
[----:B------:R-:W-:Y:S02]  /*13c0*/  IMAD.U32 R0, RZ, RZ, UR40 ;  /* 0x00000028ff007e24 */ /* 0x000fe4000f8e00ff */
[----:B------:R-:W-:-:S03]  /*13d0*/  IMAD.U32 R3, RZ, RZ, UR41 ;  /* 0x00000029ff037e24 */ /* 0x000fc6000f8e00ff */
[----:B------:R-:W-:Y:S01]  /*13e0*/  SHF.L.U32 R0, R0, 0x1f, RZ ;  /* 0x0000001f00007819 */ /* 0x000fe200000006ff */
[----:B0-----:R-:W-:-:S06]  /*13f0*/  ULEA UR4, UR5, UR4, 0x18 ;  /* 0x0000000405047291 */ /* 0x001fcc000f8ec03f */
[----:B------:R-:W-:-:S04]  /*1400*/  IMAD.U32 R6, RZ, RZ, UR4 ;  /* 0x00000004ff067e24 */ /* 0x000fc8000f8e00ff */
[----:B------:R-:W-:-:S04]  /*1410*/  IMAD R3, R3, 0x8, R6 ;  /* 0x0000000803037824 */ /* 0x000fc800078e0206 */
[----:B------:R0:W1:Y:S01]  /*1420*/  SYNCS.PHASECHK.TRANS64.TRYWAIT P1, [R3+URZ], R0 ;  /* 0x00000000030075a7 */ /* 0x000062000802017f */
[----:B------:R-:W-:Y:S05]  /*1430*/  @!P0 BRA `(.L_x_15) ;  /* 0x0000000000048947 */ /* 0x000fea0003800000 */
[----:B------:R-:W-:Y:S01]  /*1440*/  BPT.TRAP 0x1 ;  /* 0x000000040000795c */ /* 0x000fe20000300000 */
.L_x_15:
[----:B------:R-:W-:-:S05]  /*1450*/  IMAD.U32 R4, RZ, RZ, UR44 ;  /* 0x0000002cff047e24 */ /* 0x000fca000f8e00ff */
[----:B------:R-:W-:Y:S01]  /*1460*/  ISETP.GE.AND P2, PT, R4, 0x1, PT ;  /* 0x000000010400780c */ /* 0x000fe20003f46270 */
[----:B-1----:R-:W-:-:S12]  /*1470*/  @P1 BRA `(.L_x_16) ;  /* 0x0000000000081947 */ /* 0x002fd80003800000 */
[----:B------:R-:W1:Y:S02]  /*1480*/  SYNCS.PHASECHK.TRANS64.TRYWAIT P1, [R3+URZ], R0 ;  /* 0x00000000030075a7 */ /* 0x000e64000802017f */
[----:B-1----:R-:W-:Y:S05]  /*1490*/  @!P1 BRA `(.L_x_17) ;  /* 0x0000003c00c09947 */ /* 0x002fea0003800000 */
.L_x_16:
[----:B------:R-:W-:Y:S05]  /*14a0*/  WARPSYNC.ALL ;  /* 0x0000000000007948 */ /* 0x000fea0003800000 */
[----:B------:R-:W-:Y:S01]  /*14b0*/  R2UR UR4, R6 ;  /* 0x00000000060472ca */ /* 0x000fe200000e0000 */
[----:B------:R-:W-:Y:S01]  /*14c0*/  WARPGROUP.ARRIVE ;  /* 0x00000000000079c5 */ /* 0x000fe20000000000 */
[----:B------:R-:W-:Y:S01]  /*14d0*/  UMOV UR5, 0xc0000010 ;  /* 0xc000001000057882 */ /* 0x000fe20000000000 */
[----:B------:R-:W-:-:S10]  /*14e0*/  UMOV UR7, 0xc0000010 ;  /* 0xc000001000077882 */ /* 0x000fd40000000000 */
[----:B------:R-:W-:-:S04]  /*14f0*/  UIADD3 UR4, UR4, 0x4100, URZ ;  /* 0x0000410004047890 */ /* 0x000fc8000fffe03f */
[----:B------:R-:W-:-:S04]  /*1500*/  USHF.R.U32.HI UR4, URZ, 0x4, UR4 ;  /* 0x000000043f047899 */ /* 0x000fc80008011604 */
[----:B------:R-:W-:-:S04]  /*1510*/  ULOP3.LUT UR4, UR4, 0x3fff, URZ, 0xc0, !UPT ;  /* 0x00003fff04047892 */ /* 0x000fc8000f8ec03f */
[----:B------:R-:W-:Y:S02]  /*1520*/  ULOP3.LUT UR9, UR4, 0x10000, URZ, 0xfc, !UPT ;  /* 0x0001000004097892 */ /* 0x000fe4000f8efc3f */
[----:B------:R-:W-:Y:S02]  /*1530*/  ULEA UR4, UR41, UR45, 0x8 ;  /* 0x0000002d29047291 */ /* 0x000fe4000f8e403f */
[----:B------:R-:W-:-:S09]  /*1540*/  ULEA UR6, UR41, UR9, 0x7 ;  /* 0x0000000929067291 */ /* 0x000fd2000f8e383f */
[----:B------:R-:W-:Y:S03]  /*1550*/  IGMMA.64x64x32.S8.S8 R24, gdesc[UR4], RZ, !UPT, gsb0 ;  /* 0x01e00000041879f1 */ /* 0x000fe6000c0410ff */
[----:B------:R-:W-:Y:S02]  /*1560*/  WARPGROUP.DEPBAR.LE gsb0, 0x0 ;  /* 0x00008000000079c5 */ /* 0x000fe40000010000 */
[----:B------:R-:W-:Y:S05]  /*1570*/  @!P2 BRA `(.L_x_18) ;  /* 0x0000000000c8a947 */ /* 0x000fea0003800000 */
[----:B------:R-:W-:Y:S01]  /*1580*/  UIADD3 UR4, UR41, 0x1, URZ ;  /* 0x0000000129047890 */ /* 0x000fe2000fffe03f */
[----:B01----:R-:W-:Y:S02]  /*1590*/  IMAD.U32 R0, RZ, RZ, UR44 ;  /* 0x0000002cff007e24 */ /* 0x003fe4000f8e00ff */
[----:B------:R-:W-:Y:S01]  /*15a0*/  IMAD.U32 R3, RZ, RZ, UR41 ;  /* 0x00000029ff037e24 */ /* 0x000fe2000f8e00ff */
[----:B------:R-:W-:-:S04]  /*15b0*/  UISETP.NE.AND UP0, UPT, UR4, 0x4, UPT ;  /* 0x000000040400788c */ /* 0x000fc8000bf05270 */
[----:B------:R-:W-:Y:S02]  /*15c0*/  USEL UR5, URZ, 0x1, UP0 ;  /* 0x000000013f057887 */ /* 0x000fe40008000000 */
[----:B------:R-:W-:Y:S02]  /*15d0*/  USEL UR8, UR4, URZ, UP0 ;  /* 0x0000003f04087287 */ /* 0x000fe40008000000 */
[----:B------:R-:W-:-:S06]  /*15e0*/  ULOP3.LUT UR5, UR40, UR5, URZ, 0x3c, !UPT ;  /* 0x0000000528057292 */ /* 0x000fcc000f8e3c3f */
[----:B------:R-:W-:-:S07]  /*15f0*/  IMAD.U32 R7, RZ, RZ, UR5 ;  /* 0x00000005ff077e24 */ /* 0x000fce000f8e00ff */
.L_x_25:
[----:B0-----:R-:W-:Y:S05]  /*1600*/  @!P0 BRA `(.L_x_19) ;  /* 0x0000000000048947 */ /* 0x001fea0003800000 */
[----:B------:R-:W-:Y:S01]  /*1610*/  BPT.TRAP 0x1 ;  /* 0x000000040000795c */ /* 0x000fe20000300000 */
.L_x_19:
[----:B------:R-:W0:Y:S01]  /*1620*/  S2UR UR5, SR_CgaCtaId ;  /* 0x00000000000579c3 */ /* 0x000e220000008800 */
[----:B------:R-:W-:Y:S01]  /*1630*/  UMOV UR4, 0x400 ;  /* 0x0000040000047882 */ /* 0x000fe20000000000 */
[----:B------:R-:W-:Y:S01]  /*1640*/  IMAD.U32 R5, RZ, RZ, UR8 ;  /* 0x00000008ff057e24 */ /* 0x000fe2000f8e00ff */
[----:B------:R-:W-:Y:S01]  /*1650*/  SHF.L.U32 R4, R7, 0x1f, RZ ;  /* 0x0000001f07047819 */ /* 0x000fe200000006ff */
[----:B0-----:R-:W-:-:S06]  /*1660*/  ULEA UR4, UR5, UR4, 0x18 ;  /* 0x0000000405047291 */ /* 0x001fcc000f8ec03f */
[----:B------:R-:W-:-:S04]  /*1670*/  IMAD.U32 R6, RZ, RZ, UR4 ;  /* 0x00000004ff067e24 */ /* 0x000fc8000f8e00ff */
[----:B------:R-:W-:-:S04]  /*1680*/  IMAD R5, R5, 0x8, R6 ;  /* 0x0000000805057824 */ /* 0x000fc800078e0206 */
[----:B------:R0:W1:Y:S01]  /*1690*/  SYNCS.PHASECHK.TRANS64.TRYWAIT P1, [R5+URZ], R4 ;  /* 0x00000004050075a7 */ /* 0x000062000802017f */
[----:B------:R-:W-:Y:S05]  /*16a0*/  @!P0 BRA `(.L_x_20) ;  /* 0x0000000000048947 */ /* 0x000fea0003800000 */
[----:B------:R-:W-:Y:S01]  /*16b0*/  BPT.TRAP 0x1 ;  /* 0x000000040000795c */ /* 0x000fe20000300000 */
.L_x_20:
[----:B-1----:R-:W-:Y:S05]  /*16c0*/  @P1 BRA `(.L_x_21) ;  /* 0x0000000000081947 */ /* 0x002fea0003800000 */
[----:B------:R-:W1:Y:S02]  /*16d0*/  SYNCS.PHASECHK.TRANS64.TRYWAIT P1, [R5+URZ], R4 ;  /* 0x00000004050075a7 */ /* 0x000e64000802017f */
[----:B-1----:R-:W-:Y:S05]  /*16e0*/  @!P1 BRA `(.L_x_22) ;  /* 0x0000003c00409947 */ /* 0x002fea0003800000 */
.L_x_21:
[----:B------:R-:W-:Y:S01]  /*16f0*/  ULEA UR4, UR8, UR45, 0x8 ;  /* 0x0000002d08047291 */ /* 0x000fe2000f8e403f */
[----:B------:R-:W-:Y:S01]  /*1700*/  WARPGROUP.ARRIVE ;  /* 0x00000000000079c5 */ /* 0x000fe20000000000 */
[----:B------:R-:W-:Y:S01]  /*1710*/  ULEA UR6, UR8, UR9, 0x7 ;  /* 0x0000000908067291 */ /* 0x000fe2000f8e383f */
[----:B------:R-:W-:Y:S01]  /*1720*/  UMOV UR5, 0xc0000010 ;  /* 0xc000001000057882 */ /* 0x000fe20000000000 */
[----:B------:R-:W-:-:S07]  /*1730*/  UMOV UR7, 0xc0000010 ;  /* 0xc000001000077882 */ /* 0x000fce0000000000 */
[----:B------:R-:W-:Y:S03]  /*1740*/  IGMMA.64x64x32.S8.S8 R24, gdesc[UR4], R24, gsb0 ;  /* 0x01e00000041879f1 */ /* 0x000fe60008041018 */
[----:B------:R-:W-:Y:S02]  /*1750*/  WARPGROUP.DEPBAR.LE gsb0, 0x0 ;  /* 0x00008000000079c5 */ /* 0x000fe40000010000 */
[----:B------:R-:W-:Y:S05]  /*1760*/  @!P0 BRA `(.L_x_23) ;  /* 0x0000000000048947 */ /* 0x000fea0003800000 */
[----:B------:R-:W-:Y:S01]  /*1770*/  BPT.TRAP 0x1 ;  /* 0x000000040000795c */ /* 0x000fe20000300000 */
.L_x_23:
[----:B01----:R-:W-:Y:S01]  /*1780*/  IMAD R4, R3, 0x8, R6 ;  /* 0x0000000803047824 */ /* 0x003fe200078e0206 */
[----:B------:R-:W-:-:S03]  /*1790*/  ISETP.GT.U32.AND P1, PT, R18, 0x1, PT ;  /* 0x000000011200780c */ /* 0x000fc60003f24070 */
[----:B------:R-:W-:-:S05]  /*17a0*/  VIADD R4, R4, 0x20 ;  /* 0x0000002004047836 */ /* 0x000fca0000000000 */
[----:B------:R-:W-:-:S04]  /*17b0*/  PRMT R4, RZ, 0x654, R4 ;  /* 0x00000654ff047816 */ /* 0x000fc80000000004 */
[----:B------:R0:W-:Y:S01]  /*17c0*/  SYNCS.ARRIVE.TRANS64.RED.A1T0 RZ, [R4+URZ], RZ ;  /* 0x000000ff04ff79a7 */ /* 0x0001e2000810043f */
[----:B------:R-:W-:Y:S05]  /*17d0*/  @P1 BRA `(.L_x_24) ;  /* 0x0000000000041947 */ /* 0x000fea0003800000 */
[----:B------:R-:W-:Y:S01]  /*17e0*/  BPT.TRAP 0x1 ;  /* 0x000000040000795c */ /* 0x000fe20000300000 */
.L_x_24:
[----:B------:R-:W-:Y:S01]  /*17f0*/  UIADD3 UR8, UR8, 0x1, URZ ;  /* 0x0000000108087890 */ /* 0x000fe2000fffe03f */
[C---:B------:R-:W-:Y:S01]  /*1800*/  ISETP.GT.AND P2, PT, R0.reuse, 0x1, PT ;  /* 0x000000010000780c */ /* 0x040fe20003f44270 */
[----:B------:R-:W-:Y:S02]  /*1810*/  VIADD R3, R3, 0x1 ;  /* 0x0000000103037836 */ /* 0x000fe40000000000 */
[----:B------:R-:W-:Y:S01]  /*1820*/  UISETP.NE.AND UP0, UPT, UR8, 0x4, UPT ;  /* 0x000000040800788c */ /* 0x000fe2000bf05270 */
[----:B------:R-:W-:Y:S02]  /*1830*/  VIADD R0, R0, 0xffffffff ;  /* 0xffffffff00007836 */ /* 0x000fe40000000000 */
[C---:B------:R-:W-:Y:S01]  /*1840*/  ISETP.NE.AND P1, PT, R3.reuse, 0x4, PT ;  /* 0x000000040300780c */ /* 0x040fe20003f25270 */
[----:B------:R-:W-:Y:S02]  /*1850*/  USEL UR4, URZ, 0x1, UP0 ;  /* 0x000000013f047887 */ /* 0x000fe40008000000 */
[----:B------:R-:W-:Y:S01]  /*1860*/  USEL UR8, UR8, URZ, UP0 ;  /* 0x0000003f08087287 */ /* 0x000fe20008000000 */
[----:B------:R-:W-:-:S03]  /*1870*/  SEL R3, R3, RZ, P1 ;  /* 0x000000ff03037207 */ /* 0x000fc60000800000 */
[----:B------:R-:W-:Y:S01]  /*1880*/  LOP3.LUT R7, R7, UR4, RZ, 0x3c, !PT ;  /* 0x0000000407077c12 */ /* 0x000fe2000f8e3cff */
[----:B------:R-:W-:Y:S07]  /*1890*/  @P2 BRA `(.L_x_25) ;  /* 0xfffffffc00582947 */ /* 0x000fee000383ffff */
.L_x_18:
[----:B01----:R-:W0:Y:S02]  /*18a0*/  LDC R0, c[0x0][0x28c] ;  /* 0x0000a300ff007b82 */ /* 0x003e240000000800 */
[----:B0-----:R-:W-:-:S13]  /*18b0*/  ISETP.GE.AND P1, PT, R0, 0x1, PT ;  /* 0x000000010000780c */ /* 0x001fda0003f26270 */
[----:B------:R-:W-:Y:S05]  /*18c0*/  @!P1 BRA `(.L_x_26) ;  /* 0x0000000000309947 */ /* 0x000fea0003800000 */
[----:B------:R-:W-:Y:S05]  /*18d0*/  @!P0 BRA `(.L_x_27) ;  /* 0x0000000000048947 */ /* 0x000fea0003800000 */
[----:B------:R-:W-:Y:S01]  /*18e0*/  BPT.TRAP 0x1 ;  /* 0x000000040000795c */ /* 0x000fe20000300000 */
.L_x_27:
[----:B------:R-:W-:Y:S01]  /*18f0*/  UIADD3 UR4, UR44, UR41, URZ ;  /* 0x000000292c047290 */ /* 0x000fe2000fffe03f */
[----:B------:R-:W-:-:S03]  /*1900*/  ISETP.GT.U32.AND P0, PT, R18, 0x1, PT ;  /* 0x000000011200780c */ /* 0x000fc60003f04070 */
[----:B------:R-:W-:-:S04]  /*1910*/  USHF.L.U32 UR4, UR4, 0x3, URZ ;  /* 0x0000000304047899 */ /* 0x000fc8000800063f */
[----:B------:R-:W-:-:S06]  /*1920*/  ULOP3.LUT UR4, UR4, 0x18, URZ, 0xc0, !UPT ;  /* 0x0000001804047892 */ /* 0x000fcc000f8ec03f */
[----:B------:R-:W-:-:S05]  /*1930*/  IMAD.U32 R3, RZ, RZ, UR4 ;  /* 0x00000004ff037e24 */ /* 0x000fca000f8e00ff */
[----:B------:R-:W-:-:S04]  /*1940*/  IADD3 R0, R6, 0x20, R3 ;  /* 0x0000002006007810 */ /* 0x000fc80007ffe003 */
[----:B------:R-:W-:-:S04]  /*1950*/  PRMT R0, RZ, 0x654, R0 ;  /* 0x00000654ff007816 */ /* 0x000fc80000000000 */
[----:B------:R0:W-:Y:S01]  /*1960*/  SYNCS.ARRIVE.TRANS64.RED.A1T0 RZ, [R0+URZ], RZ ;  /* 0x000000ff00ff79a7 */ /* 0x0001e2000810043f */
[----:B------:R-:W-:Y:S05]  /*1970*/  @P0 BRA `(.L_x_26) ;  /* 0x0000000000040947 */ /* 0x000fea0003800000 */
[----:B------:R-:W-:Y:S01]  /*1980*/  BPT.TRAP 0x1 ;  /* 0x000000040000795c */ /* 0x000fe20000300000 */
.L_x_26:
[----:B------:R-:W-:Y:S01]  /*1990*/  UIADD3 UR41, UR43, UR41, URZ ;  /* 0x000000292b297290 */ /* 0x000fe2000fffe03f */
[----:B------:R-:W-:Y:S01]  /*19a0*/  IMAD.SHL.U32 R64, R64, 0x40, RZ ;  /* 0x0000004040407824 */ /* 0x000fe200078e00ff */
[----:B------:R-:W-:Y:S01]  /*19b0*/  ULDC UR5, c[0x0][0x288] ;  /* 0x0000a20000057ab9 */ /* 0x000fe20000000800 */
[----:B------:R-:W-:Y:S01]  /*19c0*/  IMAD.SHL.U32 R3, R65, 0x80, RZ ;  /* 0x0000008041037824 */ /* 0x000fe200078e00ff */
[----:B------:R-:W-:Y:S01]  /*19d0*/  USHF.R.U32.HI UR4, URZ, 0x2, UR41 ;  /* 0x000000023f047899 */ /* 0x000fe20008011629 */
[----:B------:R-:W-:Y:S01]  /*19e0*/  SHF.R.S32.HI R12, RZ, 0x1f, R67 ;  /* 0x0000001fff0c7819 */ /* 0x000fe20000011443 */
[----:B------:R-:W-:Y:S01]  /*19f0*/  ULDC UR8, c[0x0][0x284] ;  /* 0x0000a10000087ab9 */ /* 0x000fe20000000800 */
[C---:B------:R-:W-:Y:S01]  /*1a00*/  ISETP.GE.AND P0, PT, R64.reuse, UR5, PT ;  /* 0x0000000540007c0c */ /* 0x040fe2000bf06270 */
[----:B------:R-:W-:Y:S01]  /*1a10*/  ULOP3.LUT UR4, UR4, 0x1, URZ, 0xc0, !UPT ;  /* 0x0000000104047892 */ /* 0x000fe2000f8ec03f */
[----:B------:R-:W-:Y:S01]  /*1a20*/  LOP3.LUT R8, R64, 0x6, R59, 0xf8, !PT ;  /* 0x0000000640087812 */ /* 0x000fe200078ef83b */
[----:B------:R-:W-:Y:S01]  /*1a30*/  UISETP.GT.U32.AND UP1, UPT, UR41, 0x3, UPT ;  /* 0x000000032900788c */ /* 0x000fe2000bf24070 */
[----:B------:R-:W-:Y:S01]  /*1a40*/  ISETP.GE.OR P0, PT, R3, UR8, P0 ;  /* 0x0000000803007c0c */ /* 0x000fe20008706670 */
[----:B------:R-:W-:Y:S01]  /*1a50*/  UISETP.NE.U32.AND UP0, UPT, UR4, 0x1, UPT ;  /* 0x000000010400788c */ /* 0x000fe2000bf05070 */
[----:B------:R-:W-:Y:S01]  /*1a60*/  SHF.R.S32.HI R9, RZ, 0x1f, R8 ;  /* 0x0000001fff097819 */ /* 0x000fe20000011408 */
[----:B------:R-:W-:-:S02]  /*1a70*/  UISETP.LT.U32.AND UP1, UPT, UR43, 0x4, UP1 ;  /* 0x000000042b00788c */ /* 0x000fc40008f21070 */
[----:B------:R-:W-:Y:S01]  /*1a80*/  UISETP.GT.U32.AND UP0, UPT, UR43, 0x3, !UP0 ;  /* 0x000000032b00788c */ /* 0x000fe2000c704070 */
[----:B------:R-:W-:Y:S01]  /*1a90*/  ULDC.64 UR6, c[0x0][0x5d0] ;  /* 0x0001740000067ab9 */ /* 0x000fe20000000a00 */
[----:B------:R-:W-:Y:S01]  /*1aa0*/  USEL UR5, URZ, 0x1, !UP1 ;  /* 0x000000013f057887 */ /* 0x000fe2000c800000 */
[----:B0-----:R-:W-:Y:S01]  /*1ab0*/  IMAD R0, R12, UR6, RZ ;  /* 0x000000060c007c24 */ /* 0x001fe2000f8e02ff */
[----:B------:R-:W-:Y:S01]  /*1ac0*/  USEL UR4, URZ, 0x1, !UP0 ;  /* 0x000000013f047887 */ /* 0x000fe2000c000000 */
[C---:B------:R-:W-:Y:S01]  /*1ad0*/  IMAD.WIDE.U32 R4, R67.reuse, UR6, R8 ;  /* 0x0000000643047c25 */ /* 0x040fe2000f8e0008 */
[----:B------:R-:W-:Y:S02]  /*1ae0*/  ULOP3.LUT UR41, UR41, 0x3, URZ, 0xc0, !UPT ;  /* 0x0000000329297892 */ /* 0x000fe4000f8ec03f */
[----:B------:R-:W-:Y:S01]  /*1af0*/  ULOP3.LUT UR40, UR4, UR40, UR5, 0x96, !UPT ;  /* 0x0000002804287292 */ /* 0x000fe2000f8e9605 */
[----:B------:R-:W-:Y:S02]  /*1b00*/  IMAD R7, R67, UR7, R0 ;  /* 0x0000000743077c24 */ /* 0x000fe4000f8e0200 */
[----:B------:R-:W-:-:S02]  /*1b10*/  IMAD.MOV.U32 R0, RZ, RZ, -0x1 ;  /* 0xffffffffff007424 */ /* 0x000fc400078e00ff */
[----:B------:R-:W-:Y:S01]  /*1b20*/  IMAD.IADD R5, R5, 0x1, R7 ;  /* 0x0000000105057824 */ /* 0x000fe200078e0207 */
[----:B------:R-:W-:Y:S06]  /*1b30*/  @P0 BRA `(.L_x_28) ;  /* 0x0000001c001c0947 */ /* 0x000fec0003800000 */
[----:B------:R-:W0:Y:S01]  /*1b40*/  LDC.64 R10, c[0x0][0x5c8] ;  /* 0x00017200ff0a7b82 */ /* 0x000e220000000a00 */
[----:B------:R-:W-:Y:S01]  /*1b50*/  IMAD.WIDE R14, R65, 0x80, R22 ;  /* 0x00000080410e7825 */ /* 0x000fe200078e0216 */
[----:B------:R-:W-:Y:S01]  /*1b60*/  ULDC.64 UR4, c[0x0][0x5c0] ;  /* 0x0001700000047ab9 */ /* 0x000fe20000000a00 */
[----:B------:R-:W-:Y:S02]  /*1b70*/  BSSY B0, `(.L_x_28) ;  /* 0x00001c3000007945 */ /* 0x000fe40003800000 */
[----:B------:R-:W-:Y:S02]  /*1b80*/  IMAD.IADD R66, R62, 0x1, -R3 ;  /* 0x000000013e427824 */ /* 0x000fe400078e0a03 */
[----:B------:R-:W-:Y:S02]  /*1b90*/  IMAD.IADD R64, R57, 0x1, -R64 ;  /* 0x0000000139407824 */ /* 0x000fe400078e0a40 */
[-C--:B0-----:R-:W-:Y:S02]  /*1ba0*/  IMAD R6, R15, R10.reuse, RZ ;  /* 0x0000000a0f067224 */ /* 0x081fe400078e02ff */
[----:B------:R-:W-:-:S04]  /*1bb0*/  IMAD.WIDE.U32 R4, R14, R10, R4 ;  /* 0x0000000a0e047225 */ /* 0x000fc800078e0004 */
[----:B------:R-:W-:Y:S01]  /*1bc0*/  IMAD R7, R14, R11, R6 ;  /* 0x0000000b0e077224 */ /* 0x000fe200078e0206 */
[----:B------:R-:W-:-:S03]  /*1bd0*/  IADD3 R6, P0, R4, UR4, RZ ;  /* 0x0000000404067c10 */ /* 0x000fc6000ff1e0ff */
[----:B------:R-:W-:Y:S01]  /*1be0*/  IMAD.IADD R7, R5, 0x1, R7 ;  /* 0x0000000105077824 */ /* 0x000fe200078e0207 */
[----:B------:R-:W-:-:S04]  /*1bf0*/  LEA R4, P1, R10, R6, 0x3 ;  /* 0x000000060a047211 */ /* 0x000fc800078218ff */
[----:B------:R-:W-:Y:S02]  /*1c00*/  IADD3.X R7, R7, UR5, RZ, P0, !PT ;  /* 0x0000000507077c10 */ /* 0x000fe400087fe4ff */
[----:B-----5:R-:W-:Y:S02]  /*1c10*/  ISETP.NE.AND P0, PT, R56, RZ, PT ;  /* 0x000000ff3800720c */ /* 0x020fe40003f05270 */
[----:B------:R-:W-:-:S11]  /*1c20*/  LEA.HI.X R5, R10, R7, R11, 0x3, P1 ;  /* 0x000000070a057211 */ /* 0x000fd600008f1c0b */
[----:B------:R-:W-:Y:S05]  /*1c30*/  @!P0 BRA `(.L_x_29) ;  /* 0x0000001400188947 */ /* 0x000fea0003800000 */
[----:B------:R-:W0:Y:S01]  /*1c40*/  LDC.64 R68, c[0x0][0x5b0] ;  /* 0x00016c00ff447b82 */ /* 0x000e220000000a00 */
[----:B------:R-:W-:Y:S01]  /*1c50*/  ULDC.64 UR4, c[0x0][0x5b8] ;  /* 0x00016e0000047ab9 */ /* 0x000fe20000000a00 */
[----:B------:R-:W-:Y:S01]  /*1c60*/  ISETP.GE.AND P3, PT, R64, 0x1, PT ;  /* 0x000000014000780c */ /* 0x000fe20003f66270 */
[----:B------:R-:W-:Y:S01]  /*1c70*/  IMAD R10, R12, UR4, RZ ;  /* 0x000000040c0a7c24 */ /* 0x000fe2000f8e02ff */
[----:B------:R-:W-:Y:S01]  /*1c80*/  BSSY B1, `(.L_x_30) ;  /* 0x000000e000017945 */ /* 0x000fe20003800000 */
[C---:B------:R-:W-:Y:S01]  /*1c90*/  IMAD.WIDE.U32 R20, R67.reuse, UR4, R8 ;  /* 0x0000000443147c25 */ /* 0x040fe2000f8e0008 */
[----:B------:R-:W-:Y:S02]  /*1ca0*/  ISETP.LT.OR P1, PT, R66, 0x1, !P3 ;  /* 0x000000014200780c */ /* 0x000fe40005f21670 */
[----:B------:R-:W1:Y:S01]  /*1cb0*/  LDC.64 R70, c[0x0][0x5a8] ;  /* 0x00016a00ff467b82 */ /* 0x000e620000000a00 */
[----:B------:R-:W-:Y:S02]  /*1cc0*/  IMAD R13, R67, UR5, R10 ;  /* 0x00000005430d7c24 */ /* 0x000fe4000f8e020a */
[----:B------:R-:W-:-:S02]  /*1cd0*/  IMAD.MOV.U32 R12, RZ, RZ, R20 ;  /* 0x000000ffff0c7224 */ /* 0x000fc400078e0014 */
[----:B------:R-:W-:Y:S02]  /*1ce0*/  IMAD.IADD R13, R21, 0x1, R13 ;  /* 0x00000001150d7824 */ /* 0x000fe400078e020d */
[-C--:B0-----:R-:W-:Y:S02]  /*1cf0*/  IMAD R3, R15, R68.reuse, RZ ;  /* 0x000000440f037224 */ /* 0x081fe400078e02ff */
[----:B------:R-:W-:-:S04]  /*1d00*/  IMAD.WIDE.U32 R8, R14, R68, R12 ;  /* 0x000000440e087225 */ /* 0x000fc800078e000c */
[----:B------:R-:W-:Y:S01]  /*1d10*/  IMAD R65, R14, R69, R3 ;  /* 0x000000450e417224 */ /* 0x000fe200078e0203 */
[----:B-1----:R-:W-:-:S04]  /*1d20*/  IADD3 R8, P0, R8, R70, RZ ;  /* 0x0000004608087210 */ /* 0x002fc80007f1e0ff */
[----:B------:R-:W-:Y:S01]  /*1d30*/  IADD3.X R9, R71, R9, R65, P0, !PT ;  /* 0x0000000947097210 */ /* 0x000fe200007fe441 */
[----:B------:R-:W-:Y:S08]  /*1d40*/  @P1 BRA `(.L_x_31) ;  /* 0x0000000000041947 */ /* 0x000ff00003800000 */
[----:B------:R0:W5:Y:S02]  /*1d50*/  LDG.E.U8 R63, desc[UR38][R8.64] ;  /* 0x00000026083f7981 */ /* 0x000164000c1e1100 */
.L_x_31:
[----:B------:R-:W-:Y:S05]  /*1d60*/  BSYNC B1 ;  /* 0x0000000000017941 */ /* 0x000fea0003800000 */
.L_x_30:
[----:B-----5:R-:W-:Y:S01]  /*1d70*/  LOP3.LUT R3, R63, 0xffff, RZ, 0xc0, !PT ;  /* 0x0000ffff3f037812 */ /* 0x020fe200078ec0ff */
[C---:B------:R-:W-:Y:S01]  /*1d80*/  IMAD.SHL.U32 R10, R68.reuse, 0x8, RZ ;  /* 0x00000008440a7824 */ /* 0x040fe200078e00ff */
[----:B------:R-:W-:Y:S01]  /*1d90*/  SHF.L.U64.HI R11, R68, 0x3, R69 ;  /* 0x00000003440b7819 */ /* 0x000fe20000010245 */
[----:B------:R-:W-:Y:S01]  /*1da0*/  BSSY B1, `(.L_x_32) ;  /* 0x000000e000017945 */ /* 0x000fe20003800000 */
[----:B------:R-:W-:Y:S02]  /*1db0*/  PRMT R3, R3, 0x8880, RZ ;  /* 0x0000888003037816 */ /* 0x000fe400000000ff */
[----:B------:R-:W-:Y:S01]  /*1dc0*/  ISETP.GE.AND P2, PT, R64, 0x2, PT ;  /* 0x000000024000780c */ /* 0x000fe20003f46270 */
[----:B------:R-:W-:-:S03]  /*1dd0*/  IMAD.WIDE.U32 R10, R14, R68, R10 ;  /* 0x000000440e0a7225 */ /* 0x000fc600078e000a */
[----:B------:R-:W-:Y:S01]  /*1de0*/  ISETP.LT.OR P0, PT, R66, 0x1, !P2 ;  /* 0x000000014200780c */ /* 0x000fe20005701670 */
[----:B------:R-:W-:Y:S01]  /*1df0*/  IMAD R14, R3, R56, RZ ;  /* 0x00000038030e7224 */ /* 0x000fe200078e02ff */
[----:B------:R-:W-:Y:S01]  /*1e00*/  IADD3 R10, P4, P5, R20, R70, R10 ;  /* 0x00000046140a7210 */ /* 0x000fe20007d9e00a */
[----:B------:R-:W-:Y:S02]  /*1e10*/  IMAD.IADD R15, R65, 0x1, R11 ;  /* 0x00000001410f7824 */ /* 0x000fe400078e020b */
[----:B------:R-:W-:-:S05]  /*1e20*/  @!P1 IMAD R3, R24, R19, R14 ;  /* 0x0000001318039224 */ /* 0x000fca00078e020e */
[----:B------:R1:W-:Y:S03]  /*1e30*/  @!P1 STG.E.U8 desc[UR38][R6.64], R3 ;  /* 0x0000000306009986 */ /* 0x0003e6000c101126 */
[----:B------:R-:W-:Y:S05]  /*1e40*/  @P0 BRA `(.L_x_33) ;  /* 0x00000000000c0947 */ /* 0x000fea0003800000 */
[----:B------:R-:W1:Y:S02]  /*1e50*/  LDG.E.U8 R63, desc[UR38][R8.64+0x1] ;  /* 0x00000126083f7981 */ /* 0x000e64000c1e1100 */
[----:B-1----:R-:W-:-:S05]  /*1e60*/  PRMT R3, R63, 0x8880, RZ ;  /* 0x000088803f037816 */ /* 0x002fca00000000ff */
[----:B------:R-:W-:-:S07]  /*1e70*/  IMAD R14, R3, R56, RZ ;  /* 0x00000038030e7224 */ /* 0x000fce00078e02ff */
.L_x_33:
[----:B------:R-:W-:Y:S05]  /*1e80*/  BSYNC B1 ;  /* 0x0000000000017941 */ /* 0x000fea0003800000 */
.L_x_32:
[----:B------:R-:W-:Y:S01]  /*1e90*/  ISETP.LT.OR P3, PT, R66, 0x9, !P3 ;  /* 0x000000094200780c */ /* 0x000fe20005f61670 */
[----:B------:R-:W-:Y:S01]  /*1ea0*/  @!P0 IMAD R25, R25, R19, R14 ;  /* 0x0000001319198224 */ /* 0x000fe200078e020e */
[C---:B------:R-:W-:Y:S01]  /*1eb0*/  ISETP.GE.AND P1, PT, R64.reuse, 0x9, PT ;  /* 0x000000094000780c */ /* 0x040fe20003f26270 */
[----:B------:R-:W-:Y:S01]  /*1ec0*/  BSSY B1, `(.L_x_34) ;  /* 0x000000b000017945 */ /* 0x000fe20003800000 */
[----:B------:R-:W-:Y:S02]  /*1ed0*/  IADD3.X R11, R13, R71, R15, P4, P5 ;  /* 0x000000470d0b7210 */ /* 0x000fe400027ea40f */
[----:B------:R2:W-:Y:S01]  /*1ee0*/  @!P0 STG.E.U8 desc[UR38][R6.64+0x1], R25 ;  /* 0x0000011906008986 */ /* 0x0005e2000c101126 */
[----:B------:R-:W-:Y:S02]  /*1ef0*/  ISETP.GE.AND P0, PT, R64, 0xa, PT ;  /* 0x0000000a4000780c */ /* 0x000fe40003f06270 */
[C---:B------:R-:W-:Y:S02]  /*1f00*/  ISETP.LT.OR P2, PT, R66.reuse, 0x9, !P2 ;  /* 0x000000094200780c */ /* 0x040fe40005741670 */
[----:B------:R-:W-:-:S02]  /*1f10*/  ISETP.LT.OR P5, PT, R66, 0x1, !P1 ;  /* 0x000000014200780c */ /* 0x000fc40004fa1670 */
[----:B------:R-:W-:Y:S01]  /*1f20*/  ISETP.LT.OR P4, PT, R66, 0x1, !P0 ;  /* 0x000000014200780c */ /* 0x000fe20004781670 */
[----:B------:R-:W-:-:S12]  /*1f30*/  @P3 BRA `(.L_x_35) ;  /* 0x00000000000c3947 */ /* 0x000fd80003800000 */
[----:B------:R-:W1:Y:S02]  /*1f40*/  LDG.E.U8 R63, desc[UR38][R10.64] ;  /* 0x000000260a3f7981 */ /* 0x000e64000c1e1100 */
[----:B-1----:R-:W-:-:S05]  /*1f50*/  PRMT R3, R63, 0x8880, RZ ;  /* 0x000088803f037816 */ /* 0x002fca00000000ff */
[----:B------:R-:W-:-:S07]  /*1f60*/  IMAD R14, R3, R56, RZ ;  /* 0x00000038030e7224 */ /* 0x000fce00078e02ff */
.L_x_35:
[----:B------:R-:W-:Y:S05]  /*1f70*/  BSYNC B1 ;  /* 0x0000000000017941 */ /* 0x000fea0003800000 */
.L_x_34:
[----:B-1----:R-:W-:Y:S01]  /*1f80*/  @!P3 IMAD R3, R26, R19, R14 ;  /* 0x000000131a03b224 */ /* 0x002fe200078e020e */
[----:B------:R-:W-:Y:S04]  /*1f90*/  BSSY B1, `(.L_x_36) ;  /* 0x0000006000017945 */ /* 0x000fe80003800000 */
[----:B------:R1:W-:Y:S01]  /*1fa0*/  @!P3 STG.E.U8 desc[UR38][R4.64], R3 ;  /* 0x000000030400b986 */ /* 0x0003e2000c101126 */
[----:B------:R-:W-:Y:S05]  /*1fb0*/  @P2 BRA `(.L_x_37) ;  /* 0x00000000000c2947 */ /* 0x000fea0003800000 */
[----:B------:R-:W1:Y:S02]  /*1fc0*/  LDG.E.U8 R63, desc[UR38][R10.64+0x1] ;  /* 0x000001260a3f7981 */ /* 0x000e64000c1e1100 */
[----:B-1----:R-:W-:-:S05]  /*1fd0*/  PRMT R3, R63, 0x8880, RZ ;  /* 0x000088803f037816 */ /* 0x002fca00000000ff */
[----:B------:R-:W-:-:S07]  /*1fe0*/  IMAD R14, R3, R56, RZ ;  /* 0x00000038030e7224 */ /* 0x000fce00078e02ff */
.L_x_37:
[----:B------:R-:W-:Y:S05]  /*1ff0*/  BSYNC B1 ;  /* 0x0000000000017941 */ /* 0x000fea0003800000 */
.L_x_36:
[----:B------:R-:W-:Y:S01]  /*2000*/  @!P2 IMAD R27, R27, R19, R14 ;  /* 0x000000131b1ba224 */ /* 0x000fe200078e020e */
[----:B------:R-:W-:Y:S04]  /*2010*/  BSSY B1, `(.L_x_38) ;  /* 0x0000006000017945 */ /* 0x000fe80003800000 */
[----:B------:R3:W-:Y:S01]  /*2020*/  @!P2 STG.E.U8 desc[UR38][R4.64+0x1], R27 ;  /* 0x0000011b0400a986 */ /* 0x0007e2000c101126 */
[----:B------:R-:W-:Y:S05]  /*2030*/  @P5 BRA `(.L_x_39) ;  /* 0x00000000000c5947 */ /* 0x000fea0003800000 */
[----:B------:R-:W1:Y:S02]  /*2040*/  LDG.E.U8 R63, desc[UR38][R8.64+0x8] ;  /* 0x00000826083f7981 */ /* 0x000e64000c1e1100 */
[----:B-1----:R-:W-:-:S05]  /*2050*/  PRMT R3, R63, 0x8880, RZ ;  /* 0x000088803f037816 */ /* 0x002fca00000000ff */
[----:B------:R-:W-:-:S07]  /*2060*/  IMAD R14, R3, R56, RZ ;  /* 0x00000038030e7224 */ /* 0x000fce00078e02ff */
.L_x_39:
[----:B------:R-:W-:Y:S05]  /*2070*/  BSYNC B1 ;  /* 0x0000000000017941 */ /* 0x000fea0003800000 */
.L_x_38:
[----:B-1----:R-:W-:Y:S01]  /*2080*/  @!P5 IMAD R3, R28, R19, R14 ;  /* 0x000000131c03d224 */ /* 0x002fe200078e020e */
[----:B------:R-:W-:Y:S04]  /*2090*/  BSSY B1, `(.L_x_40) ;  /* 0x0000006000017945 */ /* 0x000fe80003800000 */
[----:B------:R1:W-:Y:S01]  /*20a0*/  @!P5 STG.E.U8 desc[UR38][R6.64+0x8], R3 ;  /* 0x000008030600d986 */ /* 0x0003e2000c101126 */
[----:B------:R-:W-:Y:S05]  /*20b0*/  @P4 BRA `(.L_x_41) ;  /* 0x00000000000c4947 */ /* 0x000fea0003800000 */
[----:B------:R-:W1:Y:S02]  /*20c0*/  LDG.E.U8 R63, desc[UR38][R8.64+0x9] ;  /* 0x00000926083f7981 */ /* 0x000e64000c1e1100 */
[----:B-1----:R-:W-:-:S05]  /*20d0*/  PRMT R3, R63, 0x8880, RZ ;  /* 0x000088803f037816 */ /* 0x002fca00000000ff */
[----:B------:R-:W-:-:S07]  /*20e0*/  IMAD R14, R3, R56, RZ ;  /* 0x00000038030e7224 */ /* 0x000fce00078e02ff */
.L_x_41:
[----:B------:R-:W-:Y:S05]  /*20f0*/  BSYNC B1 ;  /* 0x0000000000017941 */ /* 0x000fea0003800000 */
.L_x_40:
[----:B------:R-:W-:Y:S01]  /*2100*/  ISETP.LT.OR P1, PT, R66, 0x9, !P1 ;  /* 0x000000094200780c */ /* 0x000fe20004f21670 */
[----:B------:R-:W-:Y:S01]  /*2110*/  @!P4 IMAD R29, R29, R19, R14 ;  /* 0x000000131d1dc224 */ /* 0x000fe200078e020e */
[C---:B------:R-:W-:Y:S01]  /*2120*/  ISETP.GE.AND P3, PT, R64.reuse, 0x11, PT ;  /* 0x000000114000780c */ /* 0x040fe20003f66270 */
[----:B------:R-:W-:Y:S01]  /*2130*/  BSSY B1, `(.L_x_42) ;  /* 0x000000a000017945 */ /* 0x000fe20003800000 */
[----:B------:R-:W-:Y:S02]  /*2140*/  ISETP.GE.AND P2, PT, R64, 0x12, PT ;  /* 0x000000124000780c */ /* 0x000fe40003f46270 */
[----:B------:R4:W-:Y:S01]  /*2150*/  @!P4 STG.E.U8 desc[UR38][R6.64+0x9], R29 ;  /* 0x0000091d0600c986 */ /* 0x0009e2000c101126 */
[C---:B------:R-:W-:Y:S02]  /*2160*/  ISETP.LT.OR P0, PT, R66.reuse, 0x9, !P0 ;  /* 0x000000094200780c */ /* 0x040fe40004701670 */
[C---:B------:R-:W-:Y:S02]  /*2170*/  ISETP.LT.OR P5, PT, R66.reuse, 0x1, !P3 ;  /* 0x000000014200780c */ /* 0x040fe40005fa1670 */
[----:B------:R-:W-:-:S02]  /*2180*/  ISETP.LT.OR P4, PT, R66, 0x1, !P2 ;  /* 0x000000014200780c */ /* 0x000fc40005781670 */
[----:B------:R-:W-:Y:S11]  /*2190*/  @P1 BRA `(.L_x_43) ;  /* 0x00000000000c1947 */ /* 0x000ff60003800000 */
[----:B------:R-:W1:Y:S02]  /*21a0*/  LDG.E.U8 R63, desc[UR38][R10.64+0x8] ;  /* 0x000008260a3f7981 */ /* 0x000e64000c1e1100 */
[----:B-1----:R-:W-:-:S05]  /*21b0*/  PRMT R3, R63, 0x8880, RZ ;  /* 0x000088803f037816 */ /* 0x002fca00000000ff */
[----:B------:R-:W-:-:S07]  /*21c0*/  IMAD R14, R3, R56, RZ ;  /* 0x00000038030e7224 */ /* 0x000fce00078e02ff */
.L_x_43:
[----:B------:R-:W-:Y:S05]  /*21d0*/  BSYNC B1 ;  /* 0x0000000000017941 */ /* 0x000fea0003800000 */
.L_x_42:
[----:B-1----:R-:W-:Y:S01]  /*21e0*/  @!P1 IMAD R3, R30, R19, R14 ;  /* 0x000000131e039224 */ /* 0x002fe200078e020e */
[----:B------:R-:W-:Y:S04]  /*21f0*/  BSSY B1, `(.L_x_44) ;  /* 0x0000006000017945 */ /* 0x000fe80003800000 */
[----:B------:R1:W-:Y:S01]  /*2200*/  @!P1 STG.E.U8 desc[UR38][R4.64+0x8], R3 ;  /* 0x0000080304009986 */ /* 0x0003e2000c101126 */
[----:B------:R-:W-:Y:S05]  /*2210*/  @P0 BRA `(.L_x_45) ;  /* 0x00000000000c0947 */ /* 0x000fea0003800000 */
[----:B------:R-:W1:Y:S02]  /*2220*/  LDG.E.U8 R63, desc[UR38][R10.64+0x9] ;  /* 0x000009260a3f7981 */ /* 0x000e64000c1e1100 */
[----:B-1----:R-:W-:-:S05]  /*2230*/  PRMT R3, R63, 0x8880, RZ ;  /* 0x000088803f037816 */ /* 0x002fca00000000ff */
[----:B------:R-:W-:-:S07]  /*2240*/  IMAD R14, R3, R56, RZ ;  /* 0x00000038030e7224 */ /* 0x000fce00078e02ff */
.L_x_45:
[----:B------:R-:W-:Y:S05]  /*2250*/  BSYNC B1 ;  /* 0x0000000000017941 */ /* 0x000fea0003800000 */
.L_x_44:
[----:B------:R-:W-:Y:S01]  /*2260*/  @!P0 IMAD R31, R31, R19, R14 ;  /* 0x000000131f1f8224 */ /* 0x000fe200078e020e */
[----:B------:R-:W-:Y:S04]  /*2270*/  BSSY B1, `(.L_x_46) ;  /* 0x0000006000017945 */ /* 0x000fe80003800000 */
[----:B------:R0:W-:Y:S01]  /*2280*/  @!P0 STG.E.U8 desc[UR38][R4.64+0x9], R31 ;  /* 0x0000091f04008986 */ /* 0x0001e2000c101126 */
[----:B------:R-:W-:Y:S05]  /*2290*/  @P5 BRA `(.L_x_47) ;  /* 0x00000000000c5947 */ /* 0x000fea0003800000 */
[----:B------:R-:W1:Y:S02]  /*22a0*/  LDG.E.U8 R63, desc[UR38][R8.64+0x10] ;  /* 0x00001026083f7981 */ /* 0x000e64000c1e1100 */
[----:B-1----:R-:W-:-:S05]  /*22b0*/  PRMT R3, R63, 0x8880, RZ ;  /* 0x000088803f037816 */ /* 0x002fca00000000ff */
[----:B------:R-:W-:-:S07]  /*22c0*/  IMAD R14, R3, R56, RZ ;  /* 0x00000038030e7224 */ /* 0x000fce00078e02ff */
.L_x_47:
[----:B------:R-:W-:Y:S05]  /*22d0*/  BSYNC B1 ;  /* 0x0000000000017941 */ /* 0x000fea0003800000 */
.L_x_46:
[----:B-1----:R-:W-:Y:S01]  /*22e0*/  @!P5 IMAD R3, R32, R19, R14 ;  /* 0x000000132003d224 */ /* 0x002fe200078e020e */
[----:B------:R-:W-:Y:S04]  /*22f0*/  BSSY B1, `(.L_x_48) ;  /* 0x0000006000017945 */ /* 0x000fe80003800000 */
[----:B------:R1:W-:Y:S01]  /*2300*/  @!P5 STG.E.U8 desc[UR38][R6.64+0x10], R3 ;  /* 0x000010030600d986 */ /* 0x0003e2000c101126 */
[----:B------:R-:W-:Y:S05]  /*2310*/  @P4 BRA `(.L_x_49) ;  /* 0x00000000000c4947 */ /* 0x000fea0003800000 */
[----:B------:R-:W1:Y:S02]  /*2320*/  LDG.E.U8 R63, desc[UR38][R8.64+0x11] ;  /* 0x00001126083f7981 */ /* 0x000e64000c1e1100 */
[----:B-1----:R-:W-:-:S05]  /*2330*/  PRMT R3, R63, 0x8880, RZ ;  /* 0x000088803f037816 */ /* 0x002fca00000000ff */
[----:B------:R-:W-:-:S07]  /*2340*/  IMAD R14, R3, R56, RZ ;  /* 0x00000038030e7224 */ /* 0x000fce00078e02ff */
.L_x_49:
[----:B------:R-:W-:Y:S05]  /*2350*/  BSYNC B1 ;  /* 0x0000000000017941 */ /* 0x000fea0003800000 */
.L_x_48:
        /* <DEDUP_REMOVED lines=13> */
.L_x_51:
[----:B------:R-:W-:Y:S05]  /*2430*/  BSYNC B1 ;  /* 0x0000000000017941 */ /* 0x000fea0003800000 */
.L_x_50:
[----:B-1----:R-:W-:Y:S01]  /*2440*/  @!P3 IMAD R3, R34, R19, R14 ;  /* 0x000000132203b224 */ /* 0x002fe200078e020e */
[----:B------:R-:W-:Y:S04]  /*2450*/  BSSY B1, `(.L_x_52) ;  /* 0x0000006000017945 */ /* 0x000fe80003800000 */
[----:B------:R1:W-:Y:S01]  /*2460*/  @!P3 STG.E.U8 desc[UR38][R4.64+0x10], R3 ;  /* 0x000010030400b986 */ /* 0x0003e2000c101126 */
[----:B------:R-:W-:Y:S05]  /*2470*/  @P2 BRA `(.L_x_53) ;  /* 0x00000000000c2947 */ /* 0x000fea0003800000 */
[----:B------:R-:W1:Y:S02]  /*2480*/  LDG.E.U8 R63, desc[UR38][R10.64+0x11] ;  /* 0x000011260a3f7981 */ /* 0x000e64000c1e1100 */
[----:B-1----:R-:W-:-:S05]  /*2490*/  PRMT R3, R63, 0x8880, RZ ;  /* 0x000088803f037816 */ /* 0x002fca00000000ff */
[----:B------:R-:W-:-:S07]  /*24a0*/  IMAD R14, R3, R56, RZ ;  /* 0x00000038030e7224 */ /* 0x000fce00078e02ff */
.L_x_53:
[----:B------:R-:W-:Y:S05]  /*24b0*/  BSYNC B1 ;  /* 0x0000000000017941 */ /* 0x000fea0003800000 */
.L_x_52:
[----:B------:R-:W-:Y:S01]  /*24c0*/  @!P2 IMAD R35, R35, R19, R14 ;  /* 0x000000132323a224 */ /* 0x000fe200078e020e */
[----:B------:R-:W-:Y:S04]  /*24d0*/  BSSY B1, `(.L_x_54) ;  /* 0x0000006000017945 */ /* 0x000fe80003800000 */
[----:B------:R0:W-:Y:S01]  /*24e0*/  @!P2 STG.E.U8 desc[UR38][R4.64+0x11], R35 ;  /* 0x000011230400a986 */ /* 0x0001e2000c101126 */
[----:B------:R-:W-:Y:S05]  /*24f0*/  @P5 BRA `(.L_x_55) ;  /* 0x00000000000c5947 */ /* 0x000fea0003800000 */
[----:B------:R-:W1:Y:S02]  /*2500*/  LDG.E.U8 R63, desc[UR38][R8.64+0x18] ;  /* 0x00001826083f7981 */ /* 0x000e64000c1e1100 */
[----:B-1----:R-:W-:-:S05]  /*2510*/  PRMT R3, R63, 0x8880, RZ ;  /* 0x000088803f037816 */ /* 0x002fca00000000ff */
[----:B------:R-:W-:-:S07]  /*2520*/  IMAD R14, R3, R56, RZ ;  /* 0x00000038030e7224 */ /* 0x000fce00078e02ff */
.L_x_55:
[----:B------:R-:W-:Y:S05]  /*2530*/  BSYNC B1 ;  /* 0x0000000000017941 */ /* 0x000fea0003800000 */
.L_x_54:
[----:B-1----:R-:W-:Y:S01]  /*2540*/  @!P5 IMAD R3, R36, R19, R14 ;  /* 0x000000132403d224 */ /* 0x002fe200078e020e */
[----:B------:R-:W-:Y:S04]  /*2550*/  BSSY B1, `(.L_x_56) ;  /* 0x0000006000017945 */ /* 0x000fe80003800000 */
[----:B------:R1:W-:Y:S01]  /*2560*/  @!P5 STG.E.U8 desc[UR38][R6.64+0x18], R3 ;  /* 0x000018030600d986 */ /* 0x0003e2000c101126 */
[----:B------:R-:W-:Y:S05]  /*2570*/  @P4 BRA `(.L_x_57) ;  /* 0x00000000000c4947 */ /* 0x000fea0003800000 */
[----:B------:R-:W1:Y:S02]  /*2580*/  LDG.E.U8 R63, desc[UR38][R8.64+0x19] ;  /* 0x00001926083f7981 */ /* 0x000e64000c1e1100 */
[----:B-1----:R-:W-:-:S05]  /*2590*/  PRMT R3, R63, 0x8880, RZ ;  /* 0x000088803f037816 */ /* 0x002fca00000000ff */
[----:B------:R-:W-:-:S07]  /*25a0*/  IMAD R14, R3, R56, RZ ;  /* 0x00000038030e7224 */ /* 0x000fce00078e02ff */
.L_x_57:
[----:B------:R-:W-:Y:S05]  /*25b0*/  BSYNC B1 ;  /* 0x0000000000017941 */ /* 0x000fea0003800000 */
.L_x_56:
        /* <DEDUP_REMOVED lines=13> */
.L_x_59:
[----:B------:R-:W-:Y:S05]  /*2690*/  BSYNC B1 ;  /* 0x0000000000017941 */ /* 0x000fea0003800000 */
.L_x_58:
[----:B-1----:R-:W-:Y:S01]  /*26a0*/  @!P1 IMAD R3, R38, R19, R14 ;  /* 0x0000001326039224 */ /* 0x002fe200078e020e */
[----:B------:R-:W-:Y:S04]  /*26b0*/  BSSY B1, `(.L_x_60) ;  /* 0x0000006000017945 */ /* 0x000fe80003800000 */
[----:B------:R1:W-:Y:S01]  /*26c0*/  @!P1 STG.E.U8 desc[UR38][R4.64+0x18], R3 ;  /* 0x0000180304009986 */ /* 0x0003e2000c101126 */
[----:B------:R-:W-:Y:S05]  /*26d0*/  @P4 BRA `(.L_x_61) ;  /* 0x00000000000c4947 */ /* 0x000fea0003800000 */
[----:B------:R-:W1:Y:S02]  /*26e0*/  LDG.E.U8 R63, desc[UR38][R10.64+0x19] ;  /* 0x000019260a3f7981 */ /* 0x000e64000c1e1100 */
[----:B-1----:R-:W-:-:S05]  /*26f0*/  PRMT R3, R63, 0x8880, RZ ;  /* 0x000088803f037816 */ /* 0x002fca00000000ff */
[----:B------:R-:W-:-:S07]  /*2700*/  IMAD R14, R3, R56, RZ ;  /* 0x00000038030e7224 */ /* 0x000fce00078e02ff */
.L_x_61:
[----:B------:R-:W-:Y:S05]  /*2710*/  BSYNC B1 ;  /* 0x0000000000017941 */ /* 0x000fea0003800000 */
.L_x_60:
[----:B------:R-:W-:Y:S01]  /*2720*/  @!P4 IMAD R39, R39, R19, R14 ;  /* 0x000000132727c224 */ /* 0x000fe200078e020e */
[----:B------:R-:W-:Y:S04]  /*2730*/  BSSY B1, `(.L_x_62) ;  /* 0x0000006000017945 */ /* 0x000fe80003800000 */
[----:B------:R0:W-:Y:S01]  /*2740*/  @!P4 STG.E.U8 desc[UR38][R4.64+0x19], R39 ;  /* 0x000019270400c986 */ /* 0x0001e2000c101126 */
[----:B------:R-:W-:Y:S05]  /*2750*/  @P5 BRA `(.L_x_63) ;  /* 0x00000000000c5947 */ /* 0x000fea0003800000 */
[----:B------:R-:W1:Y:S02]  /*2760*/  LDG.E.U8 R63, desc[UR38][R8.64+0x20] ;  /* 0x00002026083f7981 */ /* 0x000e64000c1e1100 */
[----:B-1----:R-:W-:-:S05]  /*2770*/  PRMT R3, R63, 0x8880, RZ ;  /* 0x000088803f037816 */ /* 0x002fca00000000ff */
[----:B------:R-:W-:-:S07]  /*2780*/  IMAD R14, R3, R56, RZ ;  /* 0x00000038030e7224 */ /* 0x000fce00078e02ff */
.L_x_63:
[----:B------:R-:W-:Y:S05]  /*2790*/  BSYNC B1 ;  /* 0x0000000000017941 */ /* 0x000fea0003800000 */
.L_x_62:
[----:B-1----:R-:W-:Y:S01]  /*27a0*/  @!P5 IMAD R3, R40, R19, R14 ;  /* 0x000000132803d224 */ /* 0x002fe200078e020e */
[----:B------:R-:W-:Y:S04]  /*27b0*/  BSSY B1, `(.L_x_64) ;  /* 0x0000006000017945 */ /* 0x000fe80003800000 */
[----:B------:R1:W-:Y:S01]  /*27c0*/  @!P5 STG.E.U8 desc[UR38][R6.64+0x20], R3 ;  /* 0x000020030600d986 */ /* 0x0003e2000c101126 */
[----:B------:R-:W-:Y:S05]  /*27d0*/  @P0 BRA `(.L_x_65) ;  /* 0x00000000000c0947 */ /* 0x000fea0003800000 */
[----:B------:R-:W1:Y:S02]  /*27e0*/  LDG.E.U8 R63, desc[UR38][R8.64+0x21] ;  /* 0x00002126083f7981 */ /* 0x000e64000c1e1100 */
[----:B-1----:R-:W-:-:S05]  /*27f0*/  PRMT R3, R63, 0x8880, RZ ;  /* 0x000088803f037816 */ /* 0x002fca00000000ff */
[----:B------:R-:W-:-:S07]  /*2800*/  IMAD R14, R3, R56, RZ ;  /* 0x00000038030e7224 */ /* 0x000fce00078e02ff */
.L_x_65:
[----:B------:R-:W-:Y:S05]  /*2810*/  BSYNC B1 ;  /* 0x0000000000017941 */ /* 0x000fea0003800000 */
.L_x_64:
        /* <DEDUP_REMOVED lines=13> */
.L_x_67:
[----:B------:R-:W-:Y:S05]  /*28f0*/  BSYNC B1 ;  /* 0x0000000000017941 */ /* 0x000fea0003800000 */
.L_x_66:
[----:B-1----:R-:W-:Y:S01]  /*2900*/  @!P3 IMAD R3, R42, R19, R14 ;  /* 0x000000132a03b224 */ /* 0x002fe200078e020e */
[----:B------:R-:W-:Y:S04]  /*2910*/  BSSY B1, `(.L_x_68) ;  /* 0x0000006000017945 */ /* 0x000fe80003800000 */
[----:B------:R1:W-:Y:S01]  /*2920*/  @!P3 STG.E.U8 desc[UR38][R4.64+0x20], R3 ;  /* 0x000020030400b986 */ /* 0x0003e2000c101126 */
[----:B------:R-:W-:Y:S05]  /*2930*/  @P2 BRA `(.L_x_69) ;  /* 0x00000000000c2947 */ /* 0x000fea0003800000 */
[----:B------:R-:W1:Y:S02]  /*2940*/  LDG.E.U8 R63, desc[UR38][R10.64+0x21] ;  /* 0x000021260a3f7981 */ /* 0x000e64000c1e1100 */
[----:B-1----:R-:W-:-:S05]  /*2950*/  PRMT R3, R63, 0x8880, RZ ;  /* 0x000088803f037816 */ /* 0x002fca00000000ff */
[----:B------:R-:W-:-:S07]  /*2960*/  IMAD R14, R3, R56, RZ ;  /* 0x00000038030e7224 */ /* 0x000fce00078e02ff */
.L_x_69:
[----:B------:R-:W-:Y:S05]  /*2970*/  BSYNC B1 ;  /* 0x0000000000017941 */ /* 0x000fea0003800000 */
.L_x_68:
[----:B------:R-:W-:Y:S01]  /*2980*/  @!P2 IMAD R43, R43, R19, R14 ;  /* 0x000000132b2ba224 */ /* 0x000fe200078e020e */
[----:B------:R-:W-:Y:S04]  /*2990*/  BSSY B1, `(.L_x_70) ;  /* 0x0000006000017945 */ /* 0x000fe80003800000 */
[----:B------:R0:W-:Y:S01]  /*29a0*/  @!P2 STG.E.U8 desc[UR38][R4.64+0x21], R43 ;  /* 0x0000212b0400a986 */ /* 0x0001e2000c101126 */
[----:B------:R-:W-:Y:S05]  /*29b0*/  @P0 BRA `(.L_x_71) ;  /* 0x00000000000c0947 */ /* 0x000fea0003800000 */
[----:B------:R-:W1:Y:S02]  /*29c0*/  LDG.E.U8 R63, desc[UR38][R8.64+0x28] ;  /* 0x00002826083f7981 */ /* 0x000e64000c1e1100 */
[----:B-1----:R-:W-:-:S05]  /*29d0*/  PRMT R3, R63, 0x8880, RZ ;  /* 0x000088803f037816 */ /* 0x002fca00000000ff */
[----:B------:R-:W-:-:S07]  /*29e0*/  IMAD R14, R3, R56, RZ ;  /* 0x00000038030e7224 */ /* 0x000fce00078e02ff */
.L_x_71:
[----:B------:R-:W-:Y:S05]  /*29f0*/  BSYNC B1 ;  /* 0x0000000000017941 */ /* 0x000fea0003800000 */
.L_x_70:
[----:B-1----:R-:W-:Y:S01]  /*2a00*/  @!P0 IMAD R3, R44, R19, R14 ;  /* 0x000000132c038224 */ /* 0x002fe200078e020e */
[----:B------:R-:W-:Y:S04]  /*2a10*/  BSSY B1, `(.L_x_72) ;  /* 0x0000006000017945 */ /* 0x000fe80003800000 */
[----:B------:R1:W-:Y:S01]  /*2a20*/  @!P0 STG.E.U8 desc[UR38][R6.64+0x28], R3 ;  /* 0x0000280306008986 */ /* 0x0003e2000c101126 */
[----:B------:R-:W-:Y:S05]  /*2a30*/  @P5 BRA `(.L_x_73) ;  /* 0x00000000000c5947 */ /* 0x000fea0003800000 */
[----:B------:R-:W1:Y:S02]  /*2a40*/  LDG.E.U8 R63, desc[UR38][R8.64+0x29] ;  /* 0x00002926083f7981 */ /* 0x000e64000c1e1100 */
[----:B-1----:R-:W-:-:S05]  /*2a50*/  PRMT R3, R63, 0x8880, RZ ;  /* 0x000088803f037816 */ /* 0x002fca00000000ff */
[----:B------:R-:W-:-:S07]  /*2a60*/  IMAD R14, R3, R56, RZ ;  /* 0x00000038030e7224 */ /* 0x000fce00078e02ff */
.L_x_73:
[----:B------:R-:W-:Y:S05]  /*2a70*/  BSYNC B1 ;  /* 0x0000000000017941 */ /* 0x000fea0003800000 */
.L_x_72:
        /* <DEDUP_REMOVED lines=13> */
.L_x_75:
[----:B------:R-:W-:Y:S05]  /*2b50*/  BSYNC B1 ;  /* 0x0000000000017941 */ /* 0x000fea0003800000 */
.L_x_74:
[----:B-1----:R-:W-:Y:S01]  /*2b60*/  @!P4 IMAD R3, R46, R19, R14 ;  /* 0x000000132e03c224 */ /* 0x002fe200078e020e */
[----:B------:R-:W-:Y:S04]  /*2b70*/  BSSY B1, `(.L_x_76) ;  /* 0x0000006000017945 */ /* 0x000fe80003800000 */
[----:B------:R1:W-:Y:S01]  /*2b80*/  @!P4 STG.E.U8 desc[UR38][R4.64+0x28], R3 ;  /* 0x000028030400c986 */ /* 0x0003e2000c101126 */
[----:B------:R-:W-:Y:S05]  /*2b90*/  @P1 BRA `(.L_x_77) ;  /* 0x00000000000c1947 */ /* 0x000fea0003800000 */
[----:B------:R-:W1:Y:S02]  /*2ba0*/  LDG.E.U8 R63, desc[UR38][R10.64+0x29] ;  /* 0x000029260a3f7981 */ /* 0x000e64000c1e1100 */
[----:B-1----:R-:W-:-:S05]  /*2bb0*/  PRMT R3, R63, 0x8880, RZ ;  /* 0x000088803f037816 */ /* 0x002fca00000000ff */
[----:B------:R-:W-:-:S07]  /*2bc0*/  IMAD R14, R3, R56, RZ ;  /* 0x00000038030e7224 */ /* 0x000fce00078e02ff */
.L_x_77:
[----:B------:R-:W-:Y:S05]  /*2bd0*/  BSYNC B1 ;  /* 0x0000000000017941 */ /* 0x000fea0003800000 */
.L_x_76:
[----:B------:R-:W-:Y:S01]  /*2be0*/  @!P1 IMAD R47, R47, R19, R14 ;  /* 0x000000132f2f9224 */ /* 0x000fe200078e020e */
[----:B------:R-:W-:Y:S04]  /*2bf0*/  BSSY B1, `(.L_x_78) ;  /* 0x0000006000017945 */ /* 0x000fe80003800000 */
[----:B------:R0:W-:Y:S01]  /*2c00*/  @!P1 STG.E.U8 desc[UR38][R4.64+0x29], R47 ;  /* 0x0000292f04009986 */ /* 0x0001e2000c101126 */
[----:B------:R-:W-:Y:S05]  /*2c10*/  @P3 BRA `(.L_x_79) ;  /* 0x00000000000c3947 */ /* 0x000fea0003800000 */
[----:B------:R-:W1:Y:S02]  /*2c20*/  LDG.E.U8 R63, desc[UR38][R8.64+0x30] ;  /* 0x00003026083f7981 */ /* 0x000e64000c1e1100 */
[----:B-1----:R-:W-:-:S05]  /*2c30*/  PRMT R3, R63, 0x8880, RZ ;  /* 0x000088803f037816 */ /* 0x002fca00000000ff */
[----:B------:R-:W-:-:S07]  /*2c40*/  IMAD R14, R3, R56, RZ ;  /* 0x00000038030e7224 */ /* 0x000fce00078e02ff */
.L_x_79:
[----:B------:R-:W-:Y:S05]  /*2c50*/  BSYNC B1 ;  /* 0x0000000000017941 */ /* 0x000fea0003800000 */
.L_x_78:
[----:B-1----:R-:W-:Y:S01]  /*2c60*/  @!P3 IMAD R3, R48, R19, R14 ;  /* 0x000000133003b224 */ /* 0x002fe200078e020e */
[----:B------:R-:W-:Y:S04]  /*2c70*/  BSSY B1, `(.L_x_80) ;  /* 0x0000006000017945 */ /* 0x000fe80003800000 */
[----:B------:R1:W-:Y:S01]  /*2c80*/  @!P3 STG.E.U8 desc[UR38][R6.64+0x30], R3 ;  /* 0x000030030600b986 */ /* 0x0003e2000c101126 */
[----:B------:R-:W-:Y:S05]  /*2c90*/  @P5 BRA `(.L_x_81) ;  /* 0x00000000000c5947 */ /* 0x000fea0003800000 */
[----:B------:R-:W1:Y:S02]  /*2ca0*/  LDG.E.U8 R63, desc[UR38][R8.64+0x31] ;  /* 0x00003126083f7981 */ /* 0x000e64000c1e1100 */
[----:B-1----:R-:W-:-:S05]  /*2cb0*/  PRMT R3, R63, 0x8880, RZ ;  /* 0x000088803f037816 */ /* 0x002fca00000000ff */
[----:B------:R-:W-:-:S07]  /*2cc0*/  IMAD R14, R3, R56, RZ ;  /* 0x00000038030e7224 */ /* 0x000fce00078e02ff */
.L_x_81:
[----:B------:R-:W-:Y:S05]  /*2cd0*/  BSYNC B1 ;  /* 0x0000000000017941 */ /* 0x000fea0003800000 */
.L_x_80:
        /* <DEDUP_REMOVED lines=9> */
[----:B------:R-:W-:Y:S01]  /*2d70*/  ISETP.LT.OR P3, PT, R66, 0x9, !P3 ;  /* 0x000000094200780c */ /* 0x000fe20005f61670 */
[----:B------:R-:W-:-:S12]  /*2d80*/  @P2 BRA `(.L_x_83) ;  /* 0x00000000000c2947 */ /* 0x000fd80003800000 */
[----:B------:R-:W1:Y:S02]  /*2d90*/  LDG.E.U8 R63, desc[UR38][R10.64+0x30] ;  /* 0x000030260a3f7981 */ /* 0x000e64000c1e1100 */
[----:B-1----:R-:W-:-:S05]  /*2da0*/  PRMT R3, R63, 0x8880, RZ ;  /* 0x000088803f037816 */ /* 0x002fca00000000ff */
[----:B------:R-:W-:-:S07]  /*2db0*/  IMAD R14, R3, R56, RZ ;  /* 0x00000038030e7224 */ /* 0x000fce00078e02ff */
.L_x_83:
[----:B------:R-:W-:Y:S05]  /*2dc0*/  BSYNC B1 ;  /* 0x0000000000017941 */ /* 0x000fea0003800000 */
.L_x_82:
[----:B-1----:R-:W-:Y:S01]  /*2dd0*/  @!P2 IMAD R3, R50, R19, R14 ;  /* 0x000000133203a224 */ /* 0x002fe200078e020e */
[----:B------:R-:W-:Y:S04]  /*2de0*/  BSSY B1, `(.L_x_84) ;  /* 0x0000006000017945 */ /* 0x000fe80003800000 */
[----:B------:R1:W-:Y:S01]  /*2df0*/  @!P2 STG.E.U8 desc[UR38][R4.64+0x30], R3 ;  /* 0x000030030400a986 */ /* 0x0003e2000c101126 */
[----:B------:R-:W-:Y:S05]  /*2e00*/  @P0 BRA `(.L_x_85) ;  /* 0x00000000000c0947 */ /* 0x000fea0003800000 */
[----:B------:R-:W1:Y:S02]  /*2e10*/  LDG.E.U8 R63, desc[UR38][R10.64+0x31] ;  /* 0x000031260a3f7981 */ /* 0x000e64000c1e1100 */
[----:B-1----:R-:W-:-:S05]  /*2e20*/  PRMT R3, R63, 0x8880, RZ ;  /* 0x000088803f037816 */ /* 0x002fca00000000ff */
[----:B------:R-:W-:-:S07]  /*2e30*/  IMAD R14, R3, R56, RZ ;  /* 0x00000038030e7224 */ /* 0x000fce00078e02ff */
.L_x_85:
[----:B------:R-:W-:Y:S05]  /*2e40*/  BSYNC B1 ;  /* 0x0000000000017941 */ /* 0x000fea0003800000 */
.L_x_84:
[----:B------:R-:W-:Y:S01]  /*2e50*/  @!P0 IMAD R51, R51, R19, R14 ;  /* 0x0000001333338224 */ /* 0x000fe200078e020e */
[----:B------:R-:W-:Y:S04]  /*2e60*/  BSSY B1, `(.L_x_86) ;  /* 0x0000006000017945 */ /* 0x000fe80003800000 */
[----:B------:R0:W-:Y:S01]  /*2e70*/  @!P0 STG.E.U8 desc[UR38][R4.64+0x31], R51 ;  /* 0x0000313304008986 */ /* 0x0001e2000c101126 */
[----:B------:R-:W-:Y:S05]  /*2e80*/  @P5 BRA `(.L_x_87) ;  /* 0x00000000000c5947 */ /* 0x000fea0003800000 */
[----:B------:R-:W1:Y:S02]  /*2e90*/  LDG.E.U8 R63, desc[UR38][R8.64+0x38] ;  /* 0x00003826083f7981 */ /* 0x000e64000c1e1100 */
[----:B-1----:R-:W-:-:S05]  /*2ea0*/  PRMT R3, R63, 0x8880, RZ ;  /* 0x000088803f037816 */ /* 0x002fca00000000ff */
[----:B------:R-:W-:-:S07]  /*2eb0*/  IMAD R14, R3, R56, RZ ;  /* 0x00000038030e7224 */ /* 0x000fce00078e02ff */
.L_x_87:
[----:B------:R-:W-:Y:S05]  /*2ec0*/  BSYNC B1 ;  /* 0x0000000000017941 */ /* 0x000fea0003800000 */
.L_x_86:
[----:B-1----:R-:W-:Y:S01]  /*2ed0*/  @!P5 IMAD R3, R52, R19, R14 ;  /* 0x000000133403d224 */ /* 0x002fe200078e020e */
[----:B------:R-:W-:Y:S04]  /*2ee0*/  BSSY B1, `(.L_x_88) ;  /* 0x0000006000017945 */ /* 0x000fe80003800000 */
[----:B------:R1:W-:Y:S01]  /*2ef0*/  @!P5 STG.E.U8 desc[UR38][R6.64+0x38], R3 ;  /* 0x000038030600d986 */ /* 0x0003e2000c101126 */
[----:B------:R-:W-:Y:S05]  /*2f00*/  @P4 BRA `(.L_x_89) ;  /* 0x00000000000c4947 */ /* 0x000fea0003800000 */
[----:B------:R-:W1:Y:S02]  /*2f10*/  LDG.E.U8 R63, desc[UR38][R8.64+0x39] ;  /* 0x00003926083f7981 */ /* 0x000e64000c1e1100 */
[----:B-1----:R-:W-:-:S05]  /*2f20*/  PRMT R3, R63, 0x8880, RZ ;  /* 0x000088803f037816 */ /* 0x002fca00000000ff */
[----:B------:R-:W-:-:S07]  /*2f30*/  IMAD R14, R3, R56, RZ ;  /* 0x00000038030e7224 */ /* 0x000fce00078e02ff */
.L_x_89:
[----:B------:R-:W-:Y:S05]  /*2f40*/  BSYNC B1 ;  /* 0x0000000000017941 */ /* 0x000fea0003800000 */
.L_x_88:
[----:B------:R-:W-:Y:S01]  /*2f50*/  @!P4 IMAD R53, R53, R19, R14 ;  /* 0x000000133535c224 */ /* 0x000fe200078e020e */
[----:B------:R-:W-:Y:S04]  /*2f60*/  BSSY B1, `(.L_x_90) ;  /* 0x0000006000017945 */ /* 0x000fe80003800000 */
[----:B------:R0:W-:Y:S01]  /*2f70*/  @!P4 STG.E.U8 desc[UR38][R6.64+0x39], R53 ;  /* 0x000039350600c986 */ /* 0x0001e2000c101126 */
[----:B------:R-:W-:Y:S05]  /*2f80*/  @P3 BRA `(.L_x_91) ;  /* 0x00000000000c3947 */ /* 0x000fea0003800000 */
[----:B------:R-:W1:Y:S02]  /*2f90*/  LDG.E.U8 R63, desc[UR38][R10.64+0x38] ;  /* 0x000038260a3f7981 */ /* 0x000e64000c1e1100 */
[----:B-1----:R-:W-:-:S05]  /*2fa0*/  PRMT R3, R63, 0x8880, RZ ;  /* 0x000088803f037816 */ /* 0x002fca00000000ff */
[----:B------:R-:W-:-:S07]  /*2fb0*/  IMAD R14, R3, R56, RZ ;  /* 0x00000038030e7224 */ /* 0x000fce00078e02ff */
.L_x_91:
[----:B------:R-:W-:Y:S05]  /*2fc0*/  BSYNC B1 ;  /* 0x0000000000017941 */ /* 0x000fea0003800000 */
.L_x_90:
[----:B-1----:R-:W-:Y:S01]  /*2fd0*/  @!P3 IMAD R3, R54, R19, R14 ;  /* 0x000000133603b224 */ /* 0x002fe200078e020e */
[----:B------:R-:W-:Y:S01]  /*2fe0*/  ISETP.LT.OR P1, PT, R66, 0x9, !P1 ;  /* 0x000000094200780c */ /* 0x000fe20004f21670 */
[----:B------:R-:W-:Y:S03]  /*2ff0*/  BSSY B1, `(.L_x_92) ;  /* 0x0000006000017945 */ /* 0x000fe60003800000 */
[----:B------:R1:W-:Y:S09]  /*3000*/  @!P3 STG.E.U8 desc[UR38][R4.64+0x38], R3 ;  /* 0x000038030400b986 */ /* 0x0003f2000c101126 */
[----:B------:R-:W-:Y:S05]  /*3010*/  @P1 BRA `(.L_x_93) ;  /* 0x00000000000c1947 */ /* 0x000fea0003800000 */
[----:B------:R-:W1:Y:S02]  /*3020*/  LDG.E.U8 R63, desc[UR38][R10.64+0x39] ;  /* 0x000039260a3f7981 */ /* 0x000e64000c1e1100 */
[----:B-1----:R-:W-:-:S05]  /*3030*/  PRMT R3, R63, 0x8880, RZ ;  /* 0x000088803f037816 */ /* 0x002fca00000000ff */
[----:B------:R-:W-:-:S07]  /*3040*/  IMAD R14, R3, R56, RZ ;  /* 0x00000038030e7224 */ /* 0x000fce00078e02ff */
.L_x_93:
[----:B------:R-:W-:Y:S05]  /*3050*/  BSYNC B1 ;  /* 0x0000000000017941 */ /* 0x000fea0003800000 */
.L_x_92:
[----:B------:R-:W-:Y:S01]  /*3060*/  IMAD R55, R55, R19, R14 ;  /* 0x0000001337377224 */ /* 0x000fe200078e020e */
[----:B------:R-:W-:Y:S06]  /*3070*/  @P1 BRA `(.L_x_94) ;  /* 0x0000000400c81947 */ /* 0x000fec0003800000 */
[----:B------:R0:W-:Y:S01]  /*3080*/  STG.E.U8 desc[UR38][R4.64+0x39], R55 ;  /* 0x0000393704007986 */ /* 0x0001e2000c101126 */
[----:B------:R-:W-:Y:S05]  /*3090*/  BRA `(.L_x_94) ;  /* 0x0000000400c07947 */ /* 0x000fea0003800000 */
.L_x_29:
[C---:B------:R-:W-:Y:S02]  /*30a0*/  ISETP.GE.AND P1, PT, R64.reuse, 0x1, PT ;  /* 0x000000014000780c */ /* 0x040fe40003f26270 */
[----:B------:R-:W-:Y:S02]  /*30b0*/  ISETP.GE.AND P0, PT, R64, 0x2, PT ;  /* 0x000000024000780c */ /* 0x000fe40003f06270 */
[C---:B------:R-:W-:Y:S02]  /*30c0*/  ISETP.LT.OR P4, PT, R66.reuse, 0x1, !P1 ;  /* 0x000000014200780c */ /* 0x040fe40004f81670 */
[C---:B------:R-:W-:Y:S02]  /*30d0*/  ISETP.LT.OR P5, PT, R66.reuse, 0x1, !P0 ;  /* 0x000000014200780c */ /* 0x040fe400047a1670 */
[C---:B------:R-:W-:Y:S02]  /*30e0*/  ISETP.LT.OR P1, PT, R66.reuse, 0x9, !P1 ;  /* 0x000000094200780c */ /* 0x040fe40004f21670 */
[----:B------:R-:W-:-:S02]  /*30f0*/  ISETP.LT.OR P0, PT, R66, 0x9, !P0 ;  /* 0x000000094200780c */ /* 0x000fc40004701670 */
[C---:B------:R-:W-:Y:S02]  /*3100*/  ISETP.GE.AND P3, PT, R64.reuse, 0x9, PT ;  /* 0x000000094000780c */ /* 0x040fe40003f66270 */
[----:B------:R-:W-:-:S03]  /*3110*/  ISETP.GE.AND P2, PT, R64, 0xa, PT ;  /* 0x0000000a4000780c */ /* 0x000fc60003f46270 */
[-C--:B------:R-:W-:Y:S02]  /*3120*/  @!P4 IMAD R3, R24, R19.reuse, RZ ;  /* 0x000000131803c224 */ /* 0x080fe400078e02ff */
[-C--:B------:R-:W-:Y:S02]  /*3130*/  @!P5 IMAD R25, R25, R19.reuse, RZ ;  /* 0x000000131919d224 */ /* 0x080fe400078e02ff */
[-C--:B------:R-:W-:Y:S01]  /*3140*/  @!P1 IMAD R9, R26, R19.reuse, RZ ;  /* 0x000000131a099224 */ /* 0x080fe200078e02ff */
[----:B------:R0:W-:Y:S01]  /*3150*/  @!P4 STG.E.U8 desc[UR38][R6.64], R3 ;  /* 0x000000030600c986 */ /* 0x0001e2000c101126 */
[C---:B------:R-:W-:Y:S01]  /*3160*/  ISETP.LT.OR P4, PT, R66.reuse, 0x1, !P3 ;  /* 0x000000014200780c */ /* 0x040fe20005f81670 */
[----:B------:R-:W-:Y:S02]  /*3170*/  @!P0 IMAD R27, R27, R19, RZ ;  /* 0x000000131b1b8224 */ /* 0x000fe400078e02ff */
[----:B------:R-:W-:Y:S01]  /*3180*/  @!P5 STG.E.U8 desc[UR38][R6.64+0x1], R25 ;  /* 0x000001190600d986 */ /* 0x000fe2000c101126 */
[----:B------:R-:W-:-:S02]  /*3190*/  ISETP.LT.OR P5, PT, R66, 0x1, !P2 ;  /* 0x000000014200780c */ /* 0x000fc400057a1670 */
[C---:B------:R-:W-:Y:S01]  /*31a0*/  ISETP.LT.OR P2, PT, R66.reuse, 0x9, !P2 ;  /* 0x000000094200780c */ /* 0x040fe20005741670 */
[----:B------:R1:W-:Y:S01]  /*31b0*/  @!P1 STG.E.U8 desc[UR38][R4.64], R9 ;  /* 0x0000000904009986 */ /* 0x0003e2000c101126 */
[----:B------:R-:W-:Y:S02]  /*31c0*/  ISETP.LT.OR P1, PT, R66, 0x9, !P3 ;  /* 0x000000094200780c */ /* 0x000fe40005f21670 */
[C---:B------:R-:W-:Y:S01]  /*31d0*/  ISETP.GE.AND P3, PT, R64.reuse, 0x11, PT ;  /* 0x000000114000780c */ /* 0x040fe20003f66270 */
[----:B------:R-:W-:Y:S01]  /*31e0*/  @!P0 STG.E.U8 desc[UR38][R4.64+0x1], R27 ;  /* 0x0000011b04008986 */ /* 0x000fe2000c101126 */
[----:B------:R-:W-:Y:S01]  /*31f0*/  ISETP.GE.AND P0, PT, R64, 0x12, PT ;  /* 0x000000124000780c */ /* 0x000fe20003f06270 */
[----:B------:R-:W-:-:S04]  /*3200*/  @!P4 IMAD R11, R28, R19, RZ ;  /* 0x000000131c0bc224 */ /* 0x000fc800078e02ff */
[-C--:B------:R-:W-:Y:S01]  /*3210*/  @!P5 IMAD R29, R29, R19.reuse, RZ ;  /* 0x000000131d1dd224 */ /* 0x080fe200078e02ff */
[----:B------:R-:W-:Y:S01]  /*3220*/  @!P4 STG.E.U8 desc[UR38][R6.64+0x8], R11 ;  /* 0x0000080b0600c986 */ /* 0x000fe2000c101126 */
[C---:B------:R-:W-:Y:S01]  /*3230*/  ISETP.LT.OR P4, PT, R66.reuse, 0x1, !P3 ;  /* 0x000000014200780c */ /* 0x040fe20005f81670 */
[-C--:B------:R-:W-:Y:S02]  /*3240*/  @!P2 IMAD R31, R31, R19.reuse, RZ ;  /* 0x000000131f1fa224 */ /* 0x080fe400078e02ff */
[----:B------:R-:W-:Y:S01]  /*3250*/  @!P5 STG.E.U8 desc[UR38][R6.64+0x9], R29 ;  /* 0x0000091d0600d986 */ /* 0x000fe2000c101126 */
[----:B------:R-:W-:Y:S01]  /*3260*/  ISETP.LT.OR P5, PT, R66, 0x1, !P0 ;  /* 0x000000014200780c */ /* 0x000fe200047a1670 */
[----:B0-----:R-:W-:Y:S01]  /*3270*/  @!P1 IMAD R3, R30, R19, RZ ;  /* 0x000000131e039224 */ /* 0x001fe200078e02ff */
[----:B------:R-:W-:Y:S01]  /*3280*/  ISETP.LT.OR P0, PT, R66, 0x9, !P0 ;  /* 0x000000094200780c */ /* 0x000fe20004701670 */
[----:B------:R-:W-:Y:S01]  /*3290*/  @!P2 STG.E.U8 desc[UR38][R4.64+0x9], R31 ;  /* 0x0000091f0400a986 */ /* 0x000fe2000c101126 */
[----:B------:R-:W-:-:S03]  /*32a0*/  ISETP.GE.AND P2, PT, R64, 0x19, PT ;  /* 0x000000194000780c */ /* 0x000fc60003f46270 */
[----:B------:R0:W-:Y:S01]  /*32b0*/  @!P1 STG.E.U8 desc[UR38][R4.64+0x8], R3 ;  /* 0x0000080304009986 */ /* 0x0001e2000c101126 */
[----:B------:R-:W-:Y:S01]  /*32c0*/  ISETP.LT.OR P1, PT, R66, 0x9, !P3 ;  /* 0x000000094200780c */ /* 0x000fe20005f21670 */
[----:B-1----:R-:W-:Y:S01]  /*32d0*/  @!P4 IMAD R9, R32, R19, RZ ;  /* 0x000000132009c224 */ /* 0x002fe200078e02ff */
[----:B------:R-:W-:-:S03]  /*32e0*/  ISETP.GE.AND P3, PT, R64, 0x1a, PT ;  /* 0x0000001a4000780c */ /* 0x000fc60003f66270 */
[-C--:B------:R-:W-:Y:S01]  /*32f0*/  @!P5 IMAD R33, R33, R19.reuse, RZ ;  /* 0x000000132121d224 */ /* 0x080fe200078e02ff */
[----:B------:R-:W-:Y:S01]  /*3300*/  @!P4 STG.E.U8 desc[UR38][R6.64+0x10], R9 ;  /* 0x000010090600c986 */ /* 0x000fe2000c101126 */
[C---:B------:R-:W-:Y:S01]  /*3310*/  ISETP.LT.OR P4, PT, R66.reuse, 0x1, !P3 ;  /* 0x000000014200780c */ /* 0x040fe20005f81670 */
[-C--:B------:R-:W-:Y:S01]  /*3320*/  @!P0 IMAD R35, R35, R19.reuse, RZ ;  /* 0x0000001323238224 */ /* 0x080fe200078e02ff */
[C---:B------:R-:W-:Y:S01]  /*3330*/  ISETP.LT.OR P3, PT, R66.reuse, 0x9, !P3 ;  /* 0x000000094200780c */ /* 0x040fe20005f61670 */
[----:B------:R-:W-:Y:S01]  /*3340*/  @!P5 STG.E.U8 desc[UR38][R6.64+0x11], R33 ;  /* 0x000011210600d986 */ /* 0x000fe2000c101126 */
[----:B------:R-:W-:Y:S02]  /*3350*/  ISETP.LT.OR P5, PT, R66, 0x1, !P2 ;  /* 0x000000014200780c */ /* 0x000fe400057a1670 */
[----:B0-----:R-:W-:Y:S01]  /*3360*/  @!P1 IMAD R3, R34, R19, RZ ;  /* 0x0000001322039224 */ /* 0x001fe200078e02ff */
[----:B------:R-:W-:Y:S01]  /*3370*/  @!P0 STG.E.U8 desc[UR38][R4.64+0x11], R35 ;  /* 0x0000112304008986 */ /* 0x000fe2000c101126 */
[----:B------:R-:W-:-:S02]  /*3380*/  ISETP.LT.OR P2, PT, R66, 0x9, !P2 ;  /* 0x000000094200780c */ /* 0x000fc40005741670 */
[C---:B------:R-:W-:Y:S01]  /*3390*/  ISETP.GE.AND P0, PT, R64.reuse, 0x21, PT ;  /* 0x000000214000780c */ /* 0x040fe20003f06270 */
[----:B------:R0:W-:Y:S01]  /*33a0*/  @!P1 STG.E.U8 desc[UR38][R4.64+0x10], R3 ;  /* 0x0000100304009986 */ /* 0x0001e2000c101126 */
[----:B------:R-:W-:Y:S01]  /*33b0*/  ISETP.GE.AND P1, PT, R64, 0x22, PT ;  /* 0x000000224000780c */ /* 0x000fe20003f26270 */
[-C--:B------:R-:W-:Y:S02]  /*33c0*/  @!P4 IMAD R37, R37, R19.reuse, RZ ;  /* 0x000000132525c224 */ /* 0x080fe400078e02ff */
[-C--:B------:R-:W-:Y:S02]  /*33d0*/  @!P3 IMAD R39, R39, R19.reuse, RZ ;  /* 0x000000132727b224 */ /* 0x080fe400078e02ff */
[-C--:B------:R-:W-:Y:S01]  /*33e0*/  @!P5 IMAD R11, R36, R19.reuse, RZ ;  /* 0x00000013240bd224 */ /* 0x080fe200078e02ff */
[----:B------:R-:W-:Y:S01]  /*33f0*/  @!P4 STG.E.U8 desc[UR38][R6.64+0x19], R37 ;  /* 0x000019250600c986 */ /* 0x000fe2000c101126 */
[C---:B------:R-:W-:Y:S02]  /*3400*/  ISETP.LT.OR P4, PT, R66.reuse, 0x1, !P0 ;  /* 0x000000014200780c */ /* 0x040fe40004781670 */
[C---:B------:R-:W-:Y:S01]  /*3410*/  ISETP.LT.OR P0, PT, R66.reuse, 0x9, !P0 ;  /* 0x000000094200780c */ /* 0x040fe20004701670 */
[----:B------:R-:W-:Y:S01]  /*3420*/  @!P5 STG.E.U8 desc[UR38][R6.64+0x18], R11 ;  /* 0x0000180b0600d986 */ /* 0x000fe2000c101126 */
[----:B------:R-:W-:Y:S01]  /*3430*/  ISETP.LT.OR P5, PT, R66, 0x1, !P1 ;  /* 0x000000014200780c */ /* 0x000fe20004fa1670 */
[----:B0-----:R-:W-:Y:S01]  /*3440*/  @!P2 IMAD R3, R38, R19, RZ ;  /* 0x000000132603a224 */ /* 0x001fe200078e02ff */
[----:B------:R-:W-:Y:S01]  /*3450*/  ISETP.LT.OR P1, PT, R66, 0x9, !P1 ;  /* 0x000000094200780c */ /* 0x000fe20004f21670 */
[----:B------:R-:W-:Y:S01]  /*3460*/  @!P3 STG.E.U8 desc[UR38][R4.64+0x19], R39 ;  /* 0x000019270400b986 */ /* 0x000fe2000c101126 */
[----:B------:R-:W-:-:S03]  /*3470*/  ISETP.GE.AND P3, PT, R64, 0x29, PT ;  /* 0x000000294000780c */ /* 0x000fc60003f66270 */
[----:B------:R0:W-:Y:S01]  /*3480*/  @!P2 STG.E.U8 desc[UR38][R4.64+0x18], R3 ;  /* 0x000018030400a986 */ /* 0x0001e2000c101126 */
[----:B------:R-:W-:Y:S01]  /*3490*/  ISETP.GE.AND P2, PT, R64, 0x2a, PT ;  /* 0x0000002a4000780c */ /* 0x000fe20003f46270 */
[----:B------:R-:W-:-:S04]  /*34a0*/  @!P4 IMAD R9, R40, R19, RZ ;  /* 0x000000132809c224 */ /* 0x000fc800078e02ff */
[-C--:B------:R-:W-:Y:S01]  /*34b0*/  @!P5 IMAD R41, R41, R19.reuse, RZ ;  /* 0x000000132929d224 */ /* 0x080fe200078e02ff */
[----:B------:R-:W-:Y:S01]  /*34c0*/  @!P4 STG.E.U8 desc[UR38][R6.64+0x20], R9 ;  /* 0x000020090600c986 */ /* 0x000fe2000c101126 */
[C---:B------:R-:W-:Y:S01]  /*34d0*/  ISETP.LT.OR P4, PT, R66.reuse, 0x1, !P3 ;  /* 0x000000014200780c */ /* 0x040fe20005f81670 */
[-C--:B------:R-:W-:Y:S01]  /*34e0*/  @!P1 IMAD R43, R43, R19.reuse, RZ ;  /* 0x000000132b2b9224 */ /* 0x080fe200078e02ff */
        /* <DEDUP_REMOVED lines=25> */
[----:B------:R1:W-:Y:S01]  /*3680*/  @!P4 STG.E.U8 desc[UR38][R6.64+0x30], R9 ;  /* 0x000030090600c986 */ /* 0x0003e2000c101126 */
[C---:B------:R-:W-:Y:S01]  /*3690*/  ISETP.LT.OR P4, PT, R66.reuse, 0x1, !P2 ;  /* 0x000000014200780c */ /* 0x040fe20005781670 */
[-C--:B------:R-:W-:Y:S01]  /*36a0*/  @!P0 IMAD R51, R51, R19.reuse, RZ ;  /* 0x0000001333338224 */ /* 0x080fe200078e02ff */
[C---:B------:R-:W-:Y:S01]  /*36b0*/  ISETP.LT.OR P2, PT, R66.reuse, 0x9, !P2 ;  /* 0x000000094200780c */ /* 0x040fe20005741670 */
[----:B------:R2:W-:Y:S01]  /*36c0*/  @!P5 STG.E.U8 desc[UR38][R6.64+0x31], R49 ;  /* 0x000031310600d986 */ /* 0x0005e2000c101126 */
[----:B------:R-:W-:Y:S01]  /*36d0*/  ISETP.LT.OR P5, PT, R66, 0x1, !P3 ;  /* 0x000000014200780c */ /* 0x000fe20005fa1670 */
[-C--:B0-----:R-:W-:Y:S01]  /*36e0*/  @!P1 IMAD R3, R50, R19.reuse, RZ ;  /* 0x0000001332039224 */ /* 0x081fe200078e02ff */
[----:B------:R-:W-:Y:S01]  /*36f0*/  ISETP.LT.OR P3, PT, R66, 0x9, !P3 ;  /* 0x000000094200780c */ /* 0x000fe20005f61670 */
[----:B------:R2:W-:Y:S04]  /*3700*/  @!P0 STG.E.U8 desc[UR38][R4.64+0x31], R51 ;  /* 0x0000313304008986 */ /* 0x0005e8000c101126 */
[----:B------:R2:W-:Y:S02]  /*3710*/  @!P1 STG.E.U8 desc[UR38][R4.64+0x30], R3 ;  /* 0x0000300304009986 */ /* 0x0005e4000c101126 */
[----:B------:R-:W-:-:S02]  /*3720*/  @!P4 IMAD R11, R52, R19, RZ ;  /* 0x00000013340bc224 */ /* 0x000fc400078e02ff */
[-C--:B-1----:R-:W-:Y:S02]  /*3730*/  @!P2 IMAD R9, R54, R19.reuse, RZ ;  /* 0x000000133609a224 */ /* 0x082fe400078e02ff */
[-C--:B------:R-:W-:Y:S01]  /*3740*/  @!P5 IMAD R53, R53, R19.reuse, RZ ;  /* 0x000000133535d224 */ /* 0x080fe200078e02ff */
[----:B------:R2:W-:Y:S01]  /*3750*/  @!P4 STG.E.U8 desc[UR38][R6.64+0x38], R11 ;  /* 0x0000380b0600c986 */ /* 0x0005e2000c101126 */
[----:B------:R-:W-:-:S03]  /*3760*/  @!P3 IMAD R55, R55, R19, RZ ;  /* 0x000000133737b224 */ /* 0x000fc600078e02ff */
[----:B------:R2:W-:Y:S04]  /*3770*/  @!P5 STG.E.U8 desc[UR38][R6.64+0x39], R53 ;  /* 0x000039350600d986 */ /* 0x0005e8000c101126 */
[----:B------:R2:W-:Y:S04]  /*3780*/  @!P2 STG.E.U8 desc[UR38][R4.64+0x38], R9 ;  /* 0x000038090400a986 */ /* 0x0005e8000c101126 */
[----:B------:R2:W-:Y:S02]  /*3790*/  @!P3 STG.E.U8 desc[UR38][R4.64+0x39], R55 ;  /* 0x000039370400b986 */ /* 0x0005e4000c101126 */
.L_x_94:
[----:B------:R-:W-:Y:S05]  /*37a0*/  BSYNC B0 ;  /* 0x0000000000007941 */ /* 0x000fea0003800000 */
.L_x_28:
[----:B------:R-:W-:Y:S01]  /*37b0*/  IADD3 R16, P0, R16, UR36, RZ ;  /* 0x0000002410107c10 */ /* 0x000fe2000ff1e0ff */
[----:B------:R-:W-:Y:S01]  /*37c0*/  ULDC.64 UR4, c[0x0][0x650] ;  /* 0x0001940000047ab9 */ /* 0x000fe20000000a00 */
[----:B-12---:R-:W-:Y:S01]  /*37d0*/  PRMT R3, RZ, 0x7610, R3 ;  /* 0x00007610ff037816 */ /* 0x006fe20000000003 */
[----:B------:R-:W-:Y:S01]  /*37e0*/  IMAD.MOV.U32 R64, RZ, RZ, -0x1 ;  /* 0xffffffffff407424 */ /* 0x000fe200078e00ff */
[----:B------:R-:W-:Y:S01]  /*37f0*/  IADD3.X R17, R17, UR42, RZ, P0, !PT ;  /* 0x0000002a11117c10 */ /* 0x000fe200087fe4ff */
[----:B------:R-:W-:Y:S01]  /*3800*/  IMAD.MOV.U32 R67, RZ, RZ, -0x1 ;  /* 0xffffffffff437424 */ /* 0x000fe200078e00ff */
[----:B------:R-:W-:-:S04]  /*3810*/  ISETP.GE.U32.AND P0, PT, R16, UR4, PT ;  /* 0x0000000410007c0c */ /* 0x000fc8000bf06070 */
[----:B------:R-:W-:-:S13]  /*3820*/  ISETP.GE.U32.AND.EX P0, PT, R17, UR5, PT, P0 ;  /* 0x0000000511007c0c */ /* 0x000fda000bf06100 */
[----:B------:R-:W-:Y:S05]  /*3830*/  @P0 BRA `(.L_x_95) ;  /* 0x0000000400500947 */ /* 0x000fea0003800000 */
[----:B------:R-:W1:Y:S01]  /*3840*/  LDC.64 R10, c[0x0][0x628] ;  /* 0x00018a00ff0a7b82 */ /* 0x000e620000000a00 */
[----:B------:R-:W2:Y:S01]  /*3850*/  S2R R20, SR_CTAID.X ;  /* 0x0000000000147919 */ /* 0x000ea20000002500 */
[----:B0-----:R-:W-:Y:S02]  /*3860*/  IMAD.MOV.U32 R8, RZ, RZ, R16 ;  /* 0x000000ffff087224 */ /* 0x001fe400078e0010 */
[----:B------:R-:W-:Y:S01]  /*3870*/  IMAD.MOV.U32 R9, RZ, RZ, R17 ;  /* 0x000000ffff097224 */ /* 0x000fe200078e0011 */
[----:B------:R-:W0:Y:S03]  /*3880*/  S2R R21, SR_CTAID.Y ;  /* 0x0000000000157919 */ /* 0x000e260000002600 */
[----:B------:R-:W0:Y:S08]  /*3890*/  LDC R0, c[0x0][0x630] ;  /* 0x00018c00ff007b82 */ /* 0x000e300000000800 */
[----:B------:R-:W0:Y:S01]  /*38a0*/  LDC.64 R14, c[0x0][0x620] ;  /* 0x00018800ff0e7b82 */ /* 0x000e220000000a00 */
[----:B-1----:R-:W-:-:S04]  /*38b0*/  ISETP.NE.U32.AND P0, PT, R10, RZ, PT ;  /* 0x000000ff0a00720c */ /* 0x002fc80003f05070 */
[----:B------:R-:W-:-:S13]  /*38c0*/  ISETP.NE.AND.EX P0, PT, R11, RZ, PT, P0 ;  /* 0x000000ff0b00720c */ /* 0x000fda0003f05300 */
[----:B0-2---:R-:W-:Y:S05]  /*38d0*/  @!P0 BRA `(.L_x_96) ;  /* 0x0000000000288947 */ /* 0x005fea0003800000 */
[----:B------:R-:W0:Y:S02]  /*38e0*/  LDC R3, c[0x0][0x634] ;  /* 0x00018d00ff037b82 */ /* 0x000e240000000800 */
[----:B0-----:R-:W-:-:S05]  /*38f0*/  IADD3 R3, P0, R16, R3, RZ ;  /* 0x0000000310037210 */ /* 0x001fca0007f1e0ff */
[----:B------:R-:W-:-:S04]  /*3900*/  IMAD.X R13, RZ, RZ, R17, P0 ;  /* 0x000000ffff0d7224 */ /* 0x000fc800000e0611 */
[----:B---3--:R-:W-:-:S04]  /*3910*/  IMAD.WIDE.U32 R4, R13, R10, RZ ;  /* 0x0000000a0d047225 */ /* 0x008fc800078e00ff */
[----:B----4-:R-:W-:-:S04]  /*3920*/  IMAD.WIDE.U32 R6, P0, R3, R11, R4 ;  /* 0x0000000b03067225 */ /* 0x010fc80007800004 */
[----:B------:R-:W-:-:S04]  /*3930*/  IMAD.WIDE.U32 R4, R3, R10, RZ ;  /* 0x0000000a03047225 */ /* 0x000fc800078e00ff */
[----:B------:R-:W-:Y:S01]  /*3940*/  IMAD.X R9, RZ, RZ, RZ, P0 ;  /* 0x000000ffff097224 */ /* 0x000fe200000e06ff */
[----:B------:R-:W-:Y:S01]  /*3950*/  IADD3 RZ, P0, R5, R6, RZ ;  /* 0x0000000605ff7210 */ /* 0x000fe20007f1e0ff */
[----:B------:R-:W-:-:S04]  /*3960*/  IMAD.MOV.U32 R8, RZ, RZ, R7 ;  /* 0x000000ffff087224 */ /* 0x000fc800078e0007 */
[----:B------:R-:W-:-:S08]  /*3970*/  IMAD.WIDE.U32.X R8, R13, R11, R8, P0 ;  /* 0x0000000b0d087225 */ /* 0x000fd000000e0408 */
.L_x_96:
[----:B----4-:R-:W0:Y:S01]  /*3980*/  LDC.64 R28, c[0x0][0x640] ;  /* 0x00019000ff1c7b82 */ /* 0x010e220000000a00 */
[-CC-:B------:R-:W-:Y:S01]  /*3990*/  SHF.R.U64 R67, R8, R0.reuse, R9.reuse ;  /* 0x0000000008437219 */ /* 0x180fe20000001209 */
[----:B------:R-:W-:Y:S01]  /*39a0*/  ULDC UR4, c[0x0][0x150] ;  /* 0x0000540000047ab9 */ /* 0x000fe20000000800 */
[----:B------:R-:W-:Y:S02]  /*39b0*/  SHF.R.U32.HI R0, RZ, R0, R9 ;  /* 0x00000000ff007219 */ /* 0x000fe40000011609 */
[----:B------:R-:W-:Y:S02]  /*39c0*/  IADD3 R3, P0, RZ, -R67, RZ ;  /* 0x80000043ff037210 */ /* 0x000fe40007f1e0ff */
[----:B------:R-:W-:Y:S01]  /*39d0*/  I2FP.F32.U32 R7, R20 ;  /* 0x0000001400077245 */ /* 0x000fe20000201000 */
[----:B------:R-:W1:Y:S02]  /*39e0*/  LDC R6, c[0x0][0x618] ;  /* 0x00018600ff067b82 */ /* 0x000e640000000800 */
[----:B---3--:R-:W-:-:S02]  /*39f0*/  IMAD.X R5, RZ, RZ, ~R0, P0 ;  /* 0x000000ffff057224 */ /* 0x008fc400000e0e00 */
[----:B------:R-:W-:Y:S01]  /*3a00*/  FMUL R7, R7, UR4 ;  /* 0x0000000407077c20 */ /* 0x000fe20008400000 */
[----:B------:R-:W-:Y:S01]  /*3a10*/  ULDC UR4, c[0x0][0x154] ;  /* 0x0000550000047ab9 */ /* 0x000fe20000000800 */
[-C--:B------:R-:W-:Y:S02]  /*3a20*/  IMAD R0, R5, R14.reuse, RZ ;  /* 0x0000000e05007224 */ /* 0x080fe400078e02ff */
[----:B------:R-:W2:Y:S01]  /*3a30*/  LDC R8, c[0x0][0x608] ;  /* 0x00018200ff087b82 */ /* 0x000ea20000000800 */
[C---:B------:R-:W-:Y:S01]  /*3a40*/  IMAD.WIDE.U32 R4, R3.reuse, R14, R16 ;  /* 0x0000000e03047225 */ /* 0x040fe200078e0010 */
[----:B------:R-:W3:Y:S03]  /*3a50*/  F2I.U32.TRUNC.NTZ R7, R7 ;  /* 0x0000000700077305 */ /* 0x000ee6000020f000 */
[----:B------:R-:W-:Y:S01]  /*3a60*/  IMAD R3, R3, R15, R0 ;  /* 0x0000000f03037224 */ /* 0x000fe200078e0200 */
[----:B------:R-:W-:-:S02]  /*3a70*/  I2FP.F32.U32 R0, R21 ;  /* 0x0000001500007245 */ /* 0x000fc40000201000 */
[----:B------:R-:W4:Y:S01]  /*3a80*/  LDC R26, c[0x0][0x658] ;  /* 0x00019600ff1a7b82 */ /* 0x000f220000000800 */
[----:B------:R-:W-:Y:S01]  /*3a90*/  IMAD.IADD R3, R5, 0x1, R3 ;  /* 0x0000000105037824 */ /* 0x000fe200078e0203 */
[----:B0-----:R-:W-:Y:S01]  /*3aa0*/  ISETP.NE.U32.AND P0, PT, R28, RZ, PT ;  /* 0x000000ff1c00720c */ /* 0x001fe20003f05070 */
[----:B------:R-:W-:-:S03]  /*3ab0*/  FMUL R0, R0, UR4 ;  /* 0x0000000400007c20 */ /* 0x000fc60008400000 */
[----:B------:R-:W-:Y:S01]  /*3ac0*/  ISETP.NE.AND.EX P0, PT, R29, RZ, PT, P0 ;  /* 0x000000ff1d00720c */ /* 0x000fe20003f05300 */
[----:B------:R0:W0:Y:S01]  /*3ad0*/  F2I.U32.TRUNC.NTZ R14, R0 ;  /* 0x00000000000e7305 */ /* 0x000022000020f000 */
[----:B------:R-:W0:Y:S01]  /*3ae0*/  LDC R9, c[0x0][0x144] ;  /* 0x00005100ff097b82 */ /* 0x000e220000000800 */
[-C--:B-1----:R-:W-:Y:S01]  /*3af0*/  SHF.R.U64 R10, R4, R6.reuse, R3 ;  /* 0x00000006040a7219 */ /* 0x082fe20000001203 */
[----:B---3--:R-:W-:Y:S01]  /*3b00*/  IMAD.MOV R7, RZ, RZ, -R7 ;  /* 0x000000ffff077224 */ /* 0x008fe200078e0a07 */
[----:B------:R-:W-:-:S05]  /*3b10*/  SHF.R.U32.HI R3, RZ, R6, R3 ;  /* 0x00000006ff037219 */ /* 0x000fca0000011603 */
[----:B------:R-:W1:Y:S01]  /*3b20*/  LDC R24, c[0x0][0x148] ;  /* 0x00005200ff187b82 */ /* 0x000e620000000800 */
[-CC-:B--2---:R-:W-:Y:S02]  /*3b30*/  SHF.R.U64 R12, R10, R8.reuse, R3.reuse ;  /* 0x000000080a0c7219 */ /* 0x184fe40000001203 */
[----:B------:R-:W-:-:S05]  /*3b40*/  SHF.R.U32.HI R3, RZ, R8, R3 ;  /* 0x00000008ff037219 */ /* 0x000fca0000011603 */
[----:B------:R-:W2:Y:S01]  /*3b50*/  LDC R15, c[0x0][0x600] ;  /* 0x00018000ff0f7b82 */ /* 0x000ea20000000800 */
[-CC-:B----4-:R-:W-:Y:S02]  /*3b60*/  SHF.R.U64 R13, R12, R26.reuse, R3.reuse ;  /* 0x0000001a0c0d7219 */ /* 0x190fe40000001203 */
[----:B------:R-:W-:-:S03]  /*3b70*/  SHF.R.U32.HI R5, RZ, R26, R3 ;  /* 0x0000001aff057219 */ /* 0x000fc60000011603 */
[----:B------:R-:W-:Y:S02]  /*3b80*/  IMAD.MOV.U32 R4, RZ, RZ, R13 ;  /* 0x000000ffff047224 */ /* 0x000fe400078e000d */
[----:B------:R-:W3:Y:S01]  /*3b90*/  LDC R27, c[0x0][0x648] ;  /* 0x00019200ff1b7b82 */ /* 0x000ee20000000800 */
[----:B0-----:R-:W-:-:S07]  /*3ba0*/  IMAD R25, R9, R7, R20 ;  /* 0x0000000709197224 */ /* 0x001fce00078e0214 */
[----:B------:R-:W0:Y:S08]  /*3bb0*/  LDC R30, c[0x0][0x638] ;  /* 0x00018e00ff1e7b82 */ /* 0x000e300000000800 */
[----:B------:R-:W4:Y:S01]  /*3bc0*/  LDC R31, c[0x0][0x610] ;  /* 0x00018400ff1f7b82 */ /* 0x000f220000000800 */
[----:B-1----:R-:W-:Y:S05]  /*3bd0*/  @!P0 BRA `(.L_x_97) ;  /* 0x0000000000288947 */ /* 0x002fea0003800000 */
        /* <DEDUP_REMOVED lines=10> */
.L_x_97:
[----:B------:R-:W-:Y:S01]  /*3c80*/  ISETP.NE.AND P0, PT, R2, 0x1, PT ;  /* 0x000000010200780c */ /* 0x000fe20003f05270 */
[----:B------:R-:W-:Y:S01]  /*3c90*/  IMAD.MOV R14, RZ, RZ, -R14 ;  /* 0x000000ffff0e7224 */ /* 0x000fe200078e0a0e */
[----:B---3--:R-:W-:Y:S01]  /*3ca0*/  SHF.R.U64 R0, R4, R27, R5 ;  /* 0x0000001b04007219 */ /* 0x008fe20000001205 */
[----:B--2---:R-:W-:Y:S01]  /*3cb0*/  VIADD R5, R15, 0xffffffff ;  /* 0xffffffff0f057836 */ /* 0x004fe20000000000 */
[----:B------:R-:W-:-:S03]  /*3cc0*/  LOP3.LUT R3, R12, R61, RZ, 0xc0, !PT ;  /* 0x0000003d0c037212 */ /* 0x000fc600078ec0ff */
[----:B------:R-:W-:Y:S01]  /*3cd0*/  IMAD.MOV R4, RZ, RZ, -R0 ;  /* 0x000000ffff047224 */ /* 0x000fe200078e0a00 */
[----:B------:R-:W-:Y:S01]  /*3ce0*/  LOP3.LUT R10, R10, R5, RZ, 0xc0, !PT ;  /* 0x000000050a0a7212 */ /* 0x000fe200078ec0ff */
[----:B------:R-:W-:Y:S02]  /*3cf0*/  IMAD R0, R58, R0, R3 ;  /* 0x000000003a007224 */ /* 0x000fe400078e0203 */
[----:B0-----:R-:W-:Y:S02]  /*3d00*/  IMAD R3, R4, R30, R13 ;  /* 0x0000001e04037224 */ /* 0x001fe400078e020d */
[----:B------:R-:W-:Y:S02]  /*3d10*/  @P0 IMAD R25, R24, R14, R21 ;  /* 0x0000000e18190224 */ /* 0x000fe400078e0215 */
[----:B------:R-:W-:Y:S02]  /*3d20*/  IMAD R5, R3, R15, R10 ;  /* 0x0000000f03057224 */ /* 0x000fe400078e020a */
[----:B----4-:R-:W-:-:S02]  /*3d30*/  IMAD R0, R0, R31, R25 ;  /* 0x0000001f00007224 */ /* 0x010fc400078e0219 */
[----:B------:R-:W-:-:S03]  /*3d40*/  IMAD.MOV.U32 R4, RZ, RZ, 0x1 ;  /* 0x00000001ff047424 */ /* 0x000fc600078e00ff */
[----:B------:R-:W-:Y:S02]  /*3d50*/  SEL R64, R5, R0, !P0 ;  /* 0x0000000005407207 */ /* 0x000fe40004000000 */
[----:B------:R-:W-:Y:S02]  /*3d60*/  PRMT R3, R4, 0x7610, R3 ;  /* 0x0000761004037816 */ /* 0x000fe40000000003 */
[----:B------:R-:W-:-:S07]  /*3d70*/  SEL R0, R0, R5, !P0 ;  /* 0x0000000500007207 */ /* 0x000fce0004000000 */
.L_x_95:
[----:B------:R-:W-:Y:S01]  /*3d80*/  LOP3.LUT P0, RZ, R3, 0xff, RZ, 0xc0, !PT ;  /* 0x000000ff03ff7812 */ /* 0x000fe2000780c0ff */
[----:B------:R-:W-:-:S12]  /*3d90*/  IMAD.MOV.U32 R65, RZ, RZ, R0 ;  /* 0x000000ffff417224 */ /* 0x000fd800078e0000 */
[----:B------:R-:W-:Y:S05]  /*3da0*/  @P0 BRA `(.L_x_98) ;  /* 0xffffffd000ec0947 */ /* 0x000fea000383ffff */
[----:B------:R-:W-:Y:S05]  /*3db0*/  EXIT ;  /* 0x000000000000794d */ /* 0x000fea0003800000 */
.L_x_3:
        /* <DEDUP_REMOVED lines=26> */
.L_x_100:
[--C-:B------:R-:W-:Y:S01]  /*3f60*/  SHF.R.U64 R14, R12, R20, R13.reuse ;  /* 0x000000140c0e7219 */ /* 0x100fe2000000120d */
[----:B------:R-:W0:Y:S01]  /*3f70*/  LDC R24, c[0x0][0x618] ;  /* 0x00018600ff187b82 */ /* 0x000e220000000800 */
[----:B------:R-:W-:Y:S01]  /*3f80*/  I2FP.F32.U32 R8, R6 ;  /* 0x0000000600087245 */ /* 0x000fe20000201000 */
[----:B------:R-:W-:Y:S01]  /*3f90*/  ULDC UR4, c[0x0][0x150] ;  /* 0x0000540000047ab9 */ /* 0x000fe20000000800 */
[----:B------:R-:W-:Y:S02]  /*3fa0*/  SHF.R.U32.HI R7, RZ, R20, R13 ;  /* 0x00000014ff077219 */ /* 0x000fe4000001160d */
[----:B------:R-:W-:Y:S01]  /*3fb0*/  IADD3 R11, P0, RZ, -R14, RZ ;  /* 0x8000000eff0b7210 */ /* 0x000fe20007f1e0ff */
[----:B------:R-:W-:Y:S01]  /*3fc0*/  FMUL R13, R8, UR4 ;  /* 0x00000004080d7c20 */ /* 0x000fe20008400000 */
[----:B------:R-:W-:Y:S01]  /*3fd0*/  ULDC UR4, c[0x0][0x154] ;  /* 0x0000550000047ab9 */ /* 0x000fe20000000800 */
[----:B------:R-:W1:Y:S02]  /*3fe0*/  LDC.64 R26, c[0x0][0x640] ;  /* 0x00019000ff1a7b82 */ /* 0x000e640000000a00 */
[----:B------:R-:W-:-:S02]  /*3ff0*/  IMAD.X R7, RZ, RZ, ~R7, P0 ;  /* 0x000000ffff077224 */ /* 0x000fc400000e0e07 */
[----:B------:R-:W2:Y:S01]  /*4000*/  F2I.U32.TRUNC.NTZ R13, R13 ;  /* 0x0000000d000d7305 */ /* 0x000ea2000020f000 */
[----:B------:R-:W-:-:S03]  /*4010*/  IMAD.WIDE.U32 R8, R11, R22, R16 ;  /* 0x000000160b087225 */ /* 0x000fc600078e0010 */
[----:B------:R-:W3:Y:S01]  /*4020*/  LDC R15, c[0x0][0x144] ;  /* 0x00005100ff0f7b82 */ /* 0x000ee20000000800 */
[----:B------:R-:W-:-:S04]  /*4030*/  IMAD R10, R7, R22, RZ ;  /* 0x00000016070a7224 */ /* 0x000fc800078e02ff */
[----:B------:R-:W-:Y:S02]  /*4040*/  IMAD R7, R11, R23, R10 ;  /* 0x000000170b077224 */ /* 0x000fe400078e020a */
[----:B------:R-:W-:Y:S01]  /*4050*/  IMAD.MOV.U32 R10, RZ, RZ, -0x1 ;  /* 0xffffffffff0a7424 */ /* 0x000fe200078e00ff */
[----:B------:R-:W4:Y:S01]  /*4060*/  LDC R20, c[0x0][0x608] ;  /* 0x00018200ff147b82 */ /* 0x000f220000000800 */
[----:B------:R-:W-:Y:S01]  /*4070*/  IMAD.IADD R7, R9, 0x1, R7 ;  /* 0x0000000109077824 */ /* 0x000fe200078e0207 */
[----:B------:R-:W-:-:S04]  /*4080*/  I2FP.F32.U32 R9, R3 ;  /* 0x0000000300097245 */ /* 0x000fc80000201000 */
[-C--:B0-----:R-:W-:Y:S01]  /*4090*/  SHF.R.U64 R12, R8, R24.reuse, R7 ;  /* 0x00000018080c7219 */ /* 0x081fe20000001207 */
[----:B--2---:R-:W-:Y:S01]  /*40a0*/  IMAD.MOV R8, RZ, RZ, -R13 ;  /* 0x000000ffff087224 */ /* 0x004fe200078e0a0d */
[----:B------:R-:W0:Y:S01]  /*40b0*/  LDC R11, c[0x0][0x658] ;  /* 0x00019600ff0b7b82 */ /* 0x000e220000000800 */
[----:B-1----:R-:W-:Y:S01]  /*40c0*/  ISETP.NE.U32.AND P0, PT, R26, RZ, PT ;  /* 0x000000ff1a00720c */ /* 0x002fe20003f05070 */
[----:B------:R-:W-:Y:S01]  /*40d0*/  FMUL R9, R9, UR4 ;  /* 0x0000000409097c20 */ /* 0x000fe20008400000 */
[----:B------:R-:W-:Y:S02]  /*40e0*/  SHF.R.U32.HI R7, RZ, R24, R7 ;  /* 0x00000018ff077219 */ /* 0x000fe40000011607 */
[----:B------:R-:W-:-:S03]  /*40f0*/  ISETP.NE.AND.EX P0, PT, R27, RZ, PT, P0 ;  /* 0x000000ff1b00720c */ /* 0x000fc60003f05300 */
[----:B------:R-:W1:Y:S01]  /*4100*/  LDC R22, c[0x0][0x148] ;  /* 0x00005200ff167b82 */ /* 0x000e620000000800 */
[----:B---3--:R-:W-:Y:S02]  /*4110*/  IMAD R23, R15, R8, R6 ;  /* 0x000000080f177224 */ /* 0x008fe400078e0206 */
[----:B------:R-:W-:-:S05]  /*4120*/  IMAD.MOV.U32 R8, RZ, RZ, 0x1 ;  /* 0x00000001ff087424 */ /* 0x000fca00078e00ff */
[----:B------:R-:W2:Y:S01]  /*4130*/  LDC R21, c[0x0][0x600] ;  /* 0x00018000ff157b82 */ /* 0x000ea20000000800 */
[-CC-:B----4-:R-:W-:Y:S02]  /*4140*/  SHF.R.U64 R15, R12, R20.reuse, R7.reuse ;  /* 0x000000140c0f7219 */ /* 0x190fe40000001207 */
[----:B------:R-:W-:Y:S02]  /*4150*/  SHF.R.U32.HI R6, RZ, R20, R7 ;  /* 0x00000014ff067219 */ /* 0x000fe40000011607 */
[----:B------:R3:W4:Y:S03]  /*4160*/  F2I.U32.TRUNC.NTZ R20, R9 ;  /* 0x0000000900147305 */ /* 0x000726000020f000 */
[----:B------:R-:W1:Y:S01]  /*4170*/  LDC R25, c[0x0][0x648] ;  /* 0x00019200ff197b82 */ /* 0x000e620000000800 */
[-C--:B0-----:R-:W-:Y:S02]  /*4180*/  SHF.R.U64 R19, R15, R11.reuse, R6 ;  /* 0x0000000b0f137219 */ /* 0x081fe40000001206 */
[----:B------:R-:W-:-:S02]  /*4190*/  SHF.L.U32 R10, R10, R11, RZ ;  /* 0x0000000b0a0a7219 */ /* 0x000fc400000006ff */
[-C--:B------:R-:W-:Y:S01]  /*41a0*/  SHF.R.U32.HI R7, RZ, R11.reuse, R6 ;  /* 0x0000000bff077219 */ /* 0x080fe20000011606 */
[----:B------:R-:W-:Y:S01]  /*41b0*/  IMAD.MOV.U32 R6, RZ, RZ, R19 ;  /* 0x000000ffff067224 */ /* 0x000fe200078e0013 */
[----:B------:R-:W-:Y:S01]  /*41c0*/  SHF.L.U32 R24, R8, R11, RZ ;  /* 0x0000000b08187219 */ /* 0x000fe200000006ff */
[----:B------:R-:W0:Y:S01]  /*41d0*/  LDC R28, c[0x0][0x638] ;  /* 0x00018e00ff1c7b82 */ /* 0x000e220000000800 */
[----:B------:R-:W-:-:S07]  /*41e0*/  LOP3.LUT R30, RZ, R10, RZ, 0x33, !PT ;  /* 0x0000000aff1e7212 */ /* 0x000fce00078e33ff */
[----:B------:R-:W0:Y:S01]  /*41f0*/  LDC R29, c[0x0][0x610] ;  /* 0x00018400ff1d7b82 */ /* 0x000e220000000800 */
[----:B---34-:R-:W-:Y:S05]  /*4200*/  @!P0 BRA `(.L_x_101) ;  /* 0x0000000000288947 */ /* 0x018fea0003800000 */
[----:B------:R-:W3:Y:S02]  /*4210*/  LDC R6, c[0x0][0x64c] ;  /* 0x00019300ff067b82 */ /* 0x000ee40000000800 */
[----:B---3--:R-:W-:-:S05]  /*4220*/  IADD3 R11, P0, R19, R6, RZ ;  /* 0x00000006130b7210 */ /* 0x008fca0007f1e0ff */
        /* <DEDUP_REMOVED lines=8> */
.L_x_101:
[----:B------:R-:W-:Y:S01]  /*42b0*/  ISETP.NE.AND P0, PT, R2, 0x1, PT ;  /* 0x000000010200780c */ /* 0x000fe20003f05270 */
[----:B--2---:R-:W-:Y:S01]  /*42c0*/  VIADD R9, R21, 0xffffffff ;  /* 0xffffffff15097836 */ /* 0x004fe20000000000 */
[----:B-1----:R-:W-:Y:S01]  /*42d0*/  SHF.R.U64 R7, R6, R25, R7 ;  /* 0x0000001906077219 */ /* 0x002fe20000001207 */
[----:B------:R-:W-:Y:S01]  /*42e0*/  IMAD.MOV R20, RZ, RZ, -R20 ;  /* 0x000000ffff147224 */ /* 0x000fe200078e0a14 */
[----:B------:R-:W-:Y:S02]  /*42f0*/  LOP3.LUT R6, R15, R30, RZ, 0xc0, !PT ;  /* 0x0000001e0f067212 */ /* 0x000fe400078ec0ff */
[----:B------:R-:W-:Y:S01]  /*4300*/  LOP3.LUT R12, R12, R9, RZ, 0xc0, !PT ;  /* 0x000000090c0c7212 */ /* 0x000fe200078ec0ff */
[----:B------:R-:W-:Y:S02]  /*4310*/  IMAD.MOV R8, RZ, RZ, -R7 ;  /* 0x000000ffff087224 */ /* 0x000fe400078e0a07 */
[----:B------:R-:W-:Y:S02]  /*4320*/  IMAD R6, R24, R7, R6 ;  /* 0x0000000718067224 */ /* 0x000fe400078e0206 */
[----:B------:R-:W-:-:S02]  /*4330*/  IMAD.MOV.U32 R9, RZ, RZ, 0x1 ;  /* 0x00000001ff097424 */ /* 0x000fc400078e00ff */
[----:B------:R-:W-:Y:S02]  /*4340*/  @P0 IMAD R23, R22, R20, R3 ;  /* 0x0000001416170224 */ /* 0x000fe400078e0203 */
[----:B0-----:R-:W-:Y:S02]  /*4350*/  IMAD R3, R8, R28, R19 ;  /* 0x0000001c08037224 */ /* 0x001fe400078e0213 */
[----:B------:R-:W-:Y:S02]  /*4360*/  IMAD R13, R6, R29, R23 ;  /* 0x0000001d060d7224 */ /* 0x000fe400078e0217 */
[----:B------:R-:W-:Y:S02]  /*4370*/  IMAD R6, R3, R21, R12 ;  /* 0x0000001503067224 */ /* 0x000fe400078e020c */
[----:B------:R-:W-:-:S03]  /*4380*/  IMAD.MOV.U32 R8, RZ, RZ, R14 ;  /* 0x000000ffff087224 */ /* 0x000fc600078e000e */
[----:B------:R-:W-:Y:S02]  /*4390*/  SEL R20, R6, R13, !P0 ;  /* 0x0000000d06147207 */ /* 0x000fe40004000000 */
[----:B------:R-:W-:-:S07]  /*43a0*/  SEL R13, R13, R6, !P0 ;  /* 0x000000060d0d7207 */ /* 0x000fce0004000000 */
.L_x_99:
[----:B------:R-:W-:-:S08]  /*43b0*/  NOP ;  /* 0x0000000000007918 */ /* 0x000fd00000000000 */
[----:B------:R-:W0:-:S00]  /*43c0*/  USETMAXREG.DEALLOC.CTAPOOL 0x28 ;  /* 0x00000028000079c8 */ /* 0x000e0000080e0500 */
[----:B0-----:R-:W-:-:S13]  /*43d0*/  ISETP.NE.AND P0, PT, R0, RZ, PT ;  /* 0x000000ff0000720c */ /* 0x001fda0003f05270 */
[----:B------:R-:W-:Y:S05]  /*43e0*/  @P0 EXIT ;  /* 0x000000000000094d */ /* 0x000fea0003800000 */
[----:B------:R-:W-:Y:S01]  /*43f0*/  LOP3.LUT P0, RZ, R9, 0xff, RZ, 0xc0, !PT ;  /* 0x000000ff09ff7812 */ /* 0x000fe2000780c0ff */
[----:B------:R-:W-:Y:S02]  /*4400*/  IMAD.MOV.U32 R0, RZ, RZ, 0x1 ;  /* 0x00000001ff007424 */ /* 0x000fe400078e00ff */
[----:B------:R-:W-:-:S10]  /*4410*/  IMAD.MOV.U32 R3, RZ, RZ, RZ ;  /* 0x000000ffff037224 */ /* 0x000fd400078e00ff */
[----:B------:R-:W-:Y:S05]  /*4420*/  @!P0 BRA `(.L_x_102) ;  /* 0x0000000c001c8947 */ /* 0x000fea0003800000 */
[----:B------:R-:W0:Y:S01]  /*4430*/  LDC R0, c[0x0][0x28c] ;  /* 0x0000a300ff007b82 */ /* 0x000e220000000800 */
[----:B------:R-:W-:Y:S01]  /*4440*/  LOP3.LUT P0, RZ, R4, 0x1f, RZ, 0xc0, !PT ;  /* 0x0000001f04ff7812 */ /* 0x000fe2000780c0ff */
[----:B------:R-:W-:Y:S01]  /*4450*/  ULDC UR5, c[0x0][0x658] ;  /* 0x0001960000057ab9 */ /* 0x000fe20000000800 */
[----:B------:R-:W-:Y:S01]  /*4460*/  UMOV UR6, 0xffffffff ;  /* 0xffffffff00067882 */ /* 0x000fe20000000000 */
[----:B------:R-:W-:Y:S01]  /*4470*/  BSSY B0, `(.L_x_102) ;  /* 0x00000c2000007945 */ /* 0x000fe20003800000 */
[----:B------:R-:W-:Y:S01]  /*4480*/  USHF.L.U32 UR6, UR6, UR5, URZ ;  /* 0x0000000506067299 */ /* 0x000fe2000800063f */
[C---:B------:R-:W-:Y:S01]  /*4490*/  ISETP.NE.AND P2, PT, R5.reuse, RZ, PT ;  /* 0x000000ff0500720c */ /* 0x040fe20003f45270 */
[----:B------:R-:W-:Y:S01]  /*44a0*/  IMAD.MOV.U32 R11, RZ, RZ, 0x1 ;  /* 0x00000001ff0b7424 */ /* 0x000fe200078e00ff */
[----:B------:R-:W-:Y:S01]  /*44b0*/  ISETP.NE.OR P0, PT, R5, RZ, !P0 ;  /* 0x000000ff0500720c */ /* 0x000fe20004705670 */
[----:B------:R-:W-:Y:S01]  /*44c0*/  ULDC UR4, c[0x0][0x600] ;  /* 0x0001800000047ab9 */ /* 0x000fe20000000800 */
[----:B------:R-:W-:Y:S01]  /*44d0*/  LOP3.LUT R19, R18, 0x2, RZ, 0xfc, !PT ;  /* 0x0000000212137812 */ /* 0x000fe200078efcff */
[----:B------:R-:W-:Y:S01]  /*44e0*/  UMOV UR7, 0x1 ;  /* 0x0000000100077882 */ /* 0x000fe20000000000 */
[----:B------:R-:W-:-:S02]  /*44f0*/  UIADD3 UR15, UR4, -0x1, URZ ;  /* 0xffffffff040f7890 */ /* 0x000fc4000fffe03f */
[----:B------:R-:W-:Y:S02]  /*4500*/  USHF.L.U32 UR17, UR7, UR5, URZ ;  /* 0x0000000507117299 */ /* 0x000fe4000800063f */
[----:B------:R-:W-:Y:S01]  /*4510*/  ULOP3.LUT UR16, URZ, UR6, URZ, 0x33, !UPT ;  /* 0x000000063f107292 */ /* 0x000fe2000f8e333f */
[----:B------:R-:W-:Y:S01]  /*4520*/  ULDC.64 UR20, c[0x0][0x198] ;  /* 0x0000660000147ab9 */ /* 0x000fe20000000a00 */
[----:B0-----:R-:W-:-:S05]  /*4530*/  VIADD R0, R0, 0x1f ;  /* 0x0000001f00007836 */ /* 0x001fca0000000000 */
[----:B------:R-:W-:-:S04]  /*4540*/  SHF.R.S32.HI R3, RZ, 0x1f, R0 ;  /* 0x0000001fff037819 */ /* 0x000fc80000011400 */
[----:B------:R-:W-:Y:S01]  /*4550*/  LEA.HI R3, R3, R0, RZ, 0x5 ;  /* 0x0000000003037211 */ /* 0x000fe200078f28ff */
[----:B------:R-:W-:-:S03]  /*4560*/  IMAD.MOV.U32 R0, RZ, RZ, 0x1 ;  /* 0x00000001ff007424 */ /* 0x000fc600078e00ff */
[----:B------:R-:W-:Y:S01]  /*4570*/  SHF.R.S32.HI R12, RZ, 0x5, R3 ;  /* 0x00000005ff0c7819 */ /* 0x000fe20000011403 */
[----:B------:R-:W-:-:S04]  /*4580*/  IMAD.MOV.U32 R3, RZ, RZ, RZ ;  /* 0x000000ffff037224 */ /* 0x000fc800078e00ff */
[----:B------:R-:W-:-:S07]  /*4590*/  VIADD R10, R12, 0x1 ;  /* 0x000000010c0a7836 */ /* 0x000fce0000000000 */
.L_x_114:
[----:B------:R-:W-:-:S03]  /*45a0*/  UMOV UR4, 0xffffffff ;  /* 0xffffffff00047882 */ /* 0x000fc60000000000 */
[----:B------:R-:W-:Y:S05]  /*45b0*/  BRA.DIV UR4, `(.L_x_103) ;  /* 0x0000000e04a07947 */ /* 0x000fea000b800000 */
[----:B------:R-:W-:-:S13]  /*45c0*/  ELECT P6, URZ, PT ;  /* 0x00000000003f782f */ /* 0x000fda00038c0000 */
.L_x_125:
[----:B------:R-:W0:Y:S01]  /*45d0*/  LDC R4, c[0x0][0x28c] ;  /* 0x0000a300ff047b82 */ /* 0x000e220000000800 */
[----:B------:R-:W-:Y:S01]  /*45e0*/  BSSY B1, `(.L_x_104) ;  /* 0x0000037000017945 */ /* 0x000fe20003800000 */
[----:B0-----:R-:W-:-:S13]  /*45f0*/  ISETP.LT.OR P6, PT, R4, 0x1, !P6 ;  /* 0x000000010400780c */ /* 0x001fda00077c1670 */
[----:B------:R-:W-:Y:S05]  /*4600*/  @P6 BRA `(.L_x_105) ;  /* 0x0000000000d06947 */ /* 0x000fea0003800000 */
[----:B------:R-:W-:Y:S02]  /*4610*/  IMAD.SHL.U32 R20, R20, 0x40, RZ ;  /* 0x0000004014147824 */ /* 0x000fe400078e00ff */
[----:B------:R-:W-:Y:S02]  /*4620*/  IMAD.SHL.U32 R13, R13, 0x80, RZ ;  /* 0x000000800d0d7824 */ /* 0x000fe400078e00ff */
[----:B------:R-:W-:Y:S02]  /*4630*/  IMAD.MOV.U32 R21, RZ, RZ, RZ ;  /* 0x000000ffff157224 */ /* 0x000fe400078e00ff */
[----:B------:R-:W-:Y:S02]  /*4640*/  IMAD.MOV.U32 R4, RZ, RZ, R10 ;  /* 0x000000ffff047224 */ /* 0x000fe400078e000a */
[----:B------:R-:W-:Y:S02]  /*4650*/  IMAD.MOV.U32 R5, RZ, RZ, R0 ;  /* 0x000000ffff057224 */ /* 0x000fe400078e0000 */
[----:B------:R-:W-:-:S07]  /*4660*/  IMAD.MOV.U32 R6, RZ, RZ, R3 ;  /* 0x000000ffff067224 */ /* 0x000fce00078e0003 */
.L_x_109:
[----:B------:R-:W0:Y:S01]  /*4670*/  S2R R14, SR_CgaCtaId ;  /* 0x00000000000e7919 */ /* 0x000e220000008800 */
[----:B------:R-:W-:Y:S01]  /*4680*/  MOV R7, 0x400 ;  /* 0x0000040000077802 */ /* 0x000fe20000000f00 */
[----:B------:R-:W1:Y:S03]  /*4690*/  @!P2 LDC R9, c[0x0][0x500] ;  /* 0x00014000ff09ab82 */ /* 0x000e660000000800 */
[----:B0-----:R-:W-:Y:S02]  /*46a0*/  LEA R15, R14, R7, 0x18 ;  /* 0x000000070e0f7211 */ /* 0x001fe400078ec0ff */
[----:B------:R-:W-:-:S03]  /*46b0*/  SHF.L.U32 R7, R5, 0x1f, RZ ;  /* 0x0000001f05077819 */ /* 0x000fc600000006ff */
[----:B------:R-:W-:-:S04]  /*46c0*/  IMAD R14, R6, 0x8, R15 ;  /* 0x00000008060e7824 */ /* 0x000fc800078e020f */
[----:B------:R-:W0:Y:S02]  /*46d0*/  SYNCS.PHASECHK.TRANS64.TRYWAIT P1, [R14+URZ+0x20], R7 ;  /* 0x000020070e0075a7 */ /* 0x000e24000802017f */
[----:B01----:R-:W-:Y:S05]  /*46e0*/  @!P1 BRA `(.L_x_106) ;  /* 0x0000000c00749947 */ /* 0x003fea0003800000 */
.L_x_126:
[----:B0-----:R-:W-:Y:S01]  /*46f0*/  PRMT R7, R19, 0x9910, RZ ;  /* 0x0000991013077816 */ /* 0x001fe200000000ff */
[----:B------:R0:W-:Y:S03]  /*4700*/  @!P2 SYNCS.ARRIVE.TRANS64 RZ, [R14+URZ], R9 ;  /* 0x000000090effa9a7 */ /* 0x0001e6000800003f */
[----:B------:R-:W-:-:S13]  /*4710*/  ISETP.NE.AND P1, PT, R7, 0x2, PT ;  /* 0x000000020700780c */ /* 0x000fda0003f25270 */
[----:B0-----:R-:W-:Y:S05]  /*4720*/  @P1 BRA `(.L_x_107) ;  /* 0x0000000000041947 */ /* 0x001fea0003800000 */
[----:B------:R-:W-:Y:S01]  /*4730*/  BPT.TRAP 0x1 ;  /* 0x000000040000795c */ /* 0x000fe20000300000 */
.L_x_107:
[----:B------:R-:W-:Y:S05]  /*4740*/  @P0 BRA `(.L_x_108) ;  /* 0x0000000000040947 */ /* 0x000fea0003800000 */
[----:B------:R-:W-:Y:S01]  /*4750*/  BPT.TRAP 0x1 ;  /* 0x000000040000795c */ /* 0x000fe20000300000 */
.L_x_108:
[--C-:B------:R-:W-:Y:S01]  /*4760*/  IMAD R7, R6, 0x1000, R15.reuse ;  /* 0x0000100006077824 */ /* 0x100fe200078e020f */
[----:B------:R-:W-:Y:S01]  /*4770*/  R2UR UR9, R14 ;  /* 0x000000000e0972ca */ /* 0x000fe200000e0000 */
[----:B------:R-:W-:Y:S01]  /*4780*/  IMAD R15, R6, 0x800, R15 ;  /* 0x00000800060f7824 */ /* 0x000fe200078e020f */
[----:B------:R-:W-:Y:S01]  /*4790*/  UIADD3 UR4, UP0, UR20, 0xf0, URZ ;  /* 0x000000f014047890 */ /* 0x000fe2000ff1e03f */
[----:B------:R-:W-:Y:S01]  /*47a0*/  VIADD R4, R4, 0xffffffff ;  /* 0xffffffff04047836 */ /* 0x000fe20000000000 */
[----:B------:R-:W-:Y:S01]  /*47b0*/  R2UR UR5, R7 ;  /* 0x00000000070572ca */ /* 0x000fe200000e0000 */
[----:B------:R-:W-:Y:S01]  /*47c0*/  UIADD3 UR22, UP1, UR20, 0x1f0, URZ ;  /* 0x000001f014167890 */ /* 0x000fe2000ff3e03f */
[----:B------:R-:W-:Y:S01]  /*47d0*/  R2UR UR8, R15 ;  /* 0x000000000f0872ca */ /* 0x000fe200000e0000 */
[----:B------:R-:W-:Y:S01]  /*47e0*/  VIADD R6, R6, 0x1 ;  /* 0x0000000106067836 */ /* 0x000fe20000000000 */
[----:B------:R-:W-:Y:S01]  /*47f0*/  R2UR UR11, R13 ;  /* 0x000000000d0b72ca */ /* 0x000fe200000e0000 */
[----:B------:R-:W-:Y:S01]  /*4800*/  UIADD3.X UR23, URZ, UR21, URZ, UP1, !UPT ;  /* 0x000000153f177290 */ /* 0x000fe20008ffe43f */
[C---:B------:R-:W-:Y:S01]  /*4810*/  R2UR UR10, R21.reuse ;  /* 0x00000000150a72ca */ /* 0x040fe200000e0000 */
[----:B------:R-:W-:Y:S01]  /*4820*/  UMOV UR6, 0x0 ;  /* 0x0000000000067882 */ /* 0x000fe20000000000 */
[----:B------:R-:W-:Y:S01]  /*4830*/  R2UR UR12, R8 ;  /* 0x00000000080c72ca */ /* 0x000fe200000e0000 */
[----:B------:R-:W-:Y:S01]  /*4840*/  UMOV UR7, 0x10000000 ;  /* 0x1000000000077882 */ /* 0x000fe20000000000 */
[----:B------:R-:W-:Y:S01]  /*4850*/  R2UR UR18, R20 ;  /* 0x00000000141272ca */ /* 0x000fe200000e0000 */
[----:B------:R-:W-:Y:S01]  /*4860*/  VIADD R21, R21, 0x20 ;  /* 0x0000002015157836 */ /* 0x000fe20000000000 */
[----:B------:R-:W-:Y:S01]  /*4870*/  ISETP.GT.AND P3, PT, R4, 0x1, PT ;  /* 0x000000010400780c */ /* 0x000fe20003f64270 */
[----:B------:R-:W-:Y:S01]  /*4880*/  UIADD3 UR13, UR5, 0x100, URZ ;  /* 0x00000100050d7890 */ /* 0x000fe2000fffe03f */
[----:B------:R-:W-:Y:S01]  /*4890*/  ISETP.NE.AND P1, PT, R6, 0x4, PT ;  /* 0x000000040600780c */ /* 0x000fe20003f25270 */
[----:B------:R-:W-:-:S02]  /*48a0*/  UIADD3.X UR5, URZ, UR21, URZ, UP0, !UPT ;  /* 0x000000153f057290 */ /* 0x000fc400087fe43f */
[----:B------:R-:W-:Y:S01]  /*48b0*/  UIADD3 UR14, UR8, 0x4100, URZ ;  /* 0x00004100080e7890 */ /* 0x000fe2000fffe03f */
[----:B------:R-:W-:Y:S02]  /*48c0*/  SEL R14, RZ, 0x1, P1 ;  /* 0x00000001ff0e7807 */ /* 0x000fe40000800000 */
[----:B------:R-:W-:Y:S01]  /*48d0*/  UMOV UR8, UR13 ;  /* 0x0000000d00087c82 */ /* 0x000fe20008000000 */
[----:B------:R-:W-:Y:S02]  /*48e0*/  SEL R6, R6, RZ, P1 ;  /* 0x000000ff06067207 */ /* 0x000fe40000800000 */
[----:B------:R-:W-:Y:S01]  /*48f0*/  LOP3.LUT R5, R5, R14, RZ, 0x3c, !PT ;  /* 0x0000000e05057212 */ /* 0x000fe200078e3cff */
[----:B------:R0:W-:Y:S02]  /*4900*/  UTMALDG.3D [UR8], [UR4], desc[UR6] ;  /* 0x00000608040075b4 */ /* 0x0001e40008011000 */
[----:B0-----:R-:W-:Y:S01]  /*4910*/  UMOV UR8, UR14 ;  /* 0x0000000e00087c82 */ /* 0x001fe20008000000 */
[----:B------:R-:W-:-:S02]  /*4920*/  UMOV UR11, UR18 ;  /* 0x00000012000b7c82 */ /* 0x000fc40008000000 */
[----:B------:R0:W-:Y:S02]  /*4930*/  UTMALDG.3D [UR8], [UR22], desc[UR6] ;  /* 0x00000608160075b4 */ /* 0x0001e40008011000 */
[----:B0-----:R-:W-:Y:S05]  /*4940*/  @P3 BRA `(.L_x_109) ;  /* 0xfffffffc00483947 */ /* 0x001fea000383ffff */
.L_x_105:
[----:B------:R-:W-:Y:S05]  /*4950*/  BSYNC B1 ;  /* 0x0000000000017941 */ /* 0x000fea0003800000 */
.L_x_104:
[----:B------:R-:W-:Y:S01]  /*4960*/  LOP3.LUT P3, RZ, R11, 0xff, RZ, 0xc0, !PT ;  /* 0x000000ff0bff7812 */ /* 0x000fe2000786c0ff */
[----:B------:R-:W-:Y:S01]  /*4970*/  IMAD.IADD R3, R12, 0x1, R3 ;  /* 0x000000010c037824 */ /* 0x000fe200078e0203 */
[----:B------:R-:W-:Y:S01]  /*4980*/  IADD3 R16, P4, R16, UR36, RZ ;  /* 0x0000002410107c10 */ /* 0x000fe2000ff9e0ff */
[----:B------:R-:W-:Y:S01]  /*4990*/  ULDC.64 UR4, c[0x0][0x650] ;  /* 0x0001940000047ab9 */ /* 0x000fe20000000a00 */
[----:B------:R-:W-:Y:S01]  /*49a0*/  BSSY B1, `(.L_x_110) ;  /* 0x000006c000017945 */ /* 0x000fe20003800000 */
[----:B------:R-:W-:Y:S01]  /*49b0*/  IMAD.MOV.U32 R13, RZ, RZ, -0x1 ;  /* 0xffffffffff0d7424 */ /* 0x000fe200078e00ff */
[----:B------:R-:W-:Y:S01]  /*49c0*/  ISETP.GT.U32.AND P1, PT, R3, 0x3, PT ;  /* 0x000000030300780c */ /* 0x000fe20003f24070 */
[----:B------:R-:W-:Y:S01]  /*49d0*/  IMAD.MOV.U32 R20, RZ, RZ, -0x1 ;  /* 0xffffffffff147424 */ /* 0x000fe200078e00ff */
[----:B------:R-:W-:Y:S01]  /*49e0*/  SHF.R.U32.HI R4, RZ, 0x2, R3 ;  /* 0x00000002ff047819 */ /* 0x000fe20000011603 */
[----:B------:R-:W-:Y:S01]  /*49f0*/  IMAD.MOV.U32 R8, RZ, RZ, -0x1 ;  /* 0xffffffffff087424 */ /* 0x000fe200078e00ff */
[----:B------:R-:W-:-:S02]  /*4a00*/  ISETP.LT.U32.AND P1, PT, R12, 0x4, P1 ;  /* 0x000000040c00780c */ /* 0x000fc40000f21070 */
[----:B------:R-:W-:Y:S01]  /*4a10*/  IADD3.X R17, R17, UR42, RZ, P4, !PT ;  /* 0x0000002a11117c10 */ /* 0x000fe2000a7fe4ff */
[----:B------:R-:W0:Y:S01]  /*4a20*/  @P3 S2R R6, SR_CgaCtaId ;  /* 0x0000000000063919 */ /* 0x000e220000008800 */
[----:B------:R-:W-:Y:S02]  /*4a30*/  @P3 MOV R5, 0x400 ;  /* 0x0000040000053802 */ /* 0x000fe40000000f00 */
[----:B------:R-:W-:Y:S02]  /*4a40*/  ISETP.GE.U32.AND P4, PT, R16, UR4, PT ;  /* 0x0000000410007c0c */ /* 0x000fe4000bf86070 */
[----:B------:R-:W-:Y:S02]  /*4a50*/  LOP3.LUT R4, R4, 0x1, RZ, 0xc0, !PT ;  /* 0x0000000104047812 */ /* 0x000fe400078ec0ff */
[----:B------:R-:W-:Y:S02]  /*4a60*/  LOP3.LUT R3, R3, 0x3, RZ, 0xc0, !PT ;  /* 0x0000000303037812 */ /* 0x000fe400078ec0ff */
[----:B------:R-:W-:-:S02]  /*4a70*/  PRMT R11, RZ, 0x7610, R11 ;  /* 0x00007610ff0b7816 */ /* 0x000fc4000000000b */
[----:B0-----:R-:W-:-:S04]  /*4a80*/  @P3 LEA R5, R6, R5, 0x18 ;  /* 0x0000000506053211 */ /* 0x001fc800078ec0ff */
[----:B------:R0:W-:Y:S01]  /*4a90*/  @P3 SYNCS.ARRIVE.TRANS64.A1T0 RZ, [R5+URZ+0x58], RZ ;  /* 0x000058ff05ff39a7 */ /* 0x0001e2000810003f */
[----:B------:R-:W-:-:S04]  /*4aa0*/  ISETP.NE.U32.AND P3, PT, R4, 0x1, PT ;  /* 0x000000010400780c */ /* 0x000fc80003f65070 */
[----:B------:R-:W-:Y:S02]  /*4ab0*/  ISETP.GT.U32.AND P3, PT, R12, 0x3, !P3 ;  /* 0x000000030c00780c */ /* 0x000fe40005f64070 */
[----:B0-----:R-:W-:Y:S02]  /*4ac0*/  SEL R5, RZ, 0x1, !P1 ;  /* 0x00000001ff057807 */ /* 0x001fe40004800000 */
[----:B------:R-:W-:Y:S02]  /*4ad0*/  ISETP.GE.U32.AND.EX P1, PT, R17, UR5, PT, P4 ;  /* 0x0000000511007c0c */ /* 0x000fe4000bf26140 */
[----:B------:R-:W-:-:S04]  /*4ae0*/  SEL R4, RZ, 0x1, !P3 ;  /* 0x00000001ff047807 */ /* 0x000fc80005800000 */
[----:B------:R-:W-:Y:S02]  /*4af0*/  LOP3.LUT R0, R4, R0, R5, 0x96, !PT ;  /* 0x0000000004007212 */ /* 0x000fe400078e9605 */
[----:B------:R-:W-:-:S05]  /*4b00*/  PRMT R4, RZ, 0x7610, R4 ;  /* 0x00007610ff047816 */ /* 0x000fca0000000004 */
[----:B------:R-:W-:Y:S05]  /*4b10*/  @P1 BRA `(.L_x_111) ;  /* 0x0000000400501947 */ /* 0x000fea0003800000 */
[----:B------:R-:W-:Y:S01]  /*4b20*/  ULDC.64 UR4, c[0x0][0x628] ;  /* 0x00018a0000047ab9 */ /* 0x000fe20000000a00 */
[----:B------:R-:W0:Y:S01]  /*4b30*/  S2R R14, SR_CTAID.X ;  /* 0x00000000000e7919 */ /* 0x000e220000002500 */
[----:B------:R-:W-:Y:S01]  /*4b40*/  ISETP.NE.U32.AND P1, PT, RZ, UR4, PT ;  /* 0x00000004ff007c0c */ /* 0x000fe2000bf25070 */
[----:B------:R-:W-:Y:S01]  /*4b50*/  ULDC UR7, c[0x0][0x630] ;  /* 0x00018c0000077ab9 */ /* 0x000fe20000000800 */
[----:B------:R-:W-:Y:S01]  /*4b60*/  IMAD.MOV.U32 R4, RZ, RZ, R16 ;  /* 0x000000ffff047224 */ /* 0x000fe200078e0010 */
[----:B------:R-:W1:Y:S01]  /*4b70*/  S2R R13, SR_CTAID.Y ;  /* 0x00000000000d7919 */ /* 0x000e620000002600 */
[----:B------:R-:W-:Y:S01]  /*4b80*/  ISETP.NE.AND.EX P1, PT, RZ, UR5, PT, P1 ;  /* 0x00000005ff007c0c */ /* 0x000fe2000bf25310 */
[----:B------:R-:W-:-:S12]  /*4b90*/  IMAD.MOV.U32 R5, RZ, RZ, R17 ;  /* 0x000000ffff057224 */ /* 0x000fd800078e0011 */
[----:B------:R-:W-:Y:S05]  /*4ba0*/  @!P1 BRA `(.L_x_112) ;  /* 0x0000000000289947 */ /* 0x000fea0003800000 */
[----:B------:R-:W-:Y:S02]  /*4bb0*/  ULDC UR6, c[0x0][0x634] ;  /* 0x00018d0000067ab9 */ /* 0x000fe40000000800 */
[----:B------:R-:W-:-:S05]  /*4bc0*/  IADD3 R9, P1, R16, UR6, RZ ;  /* 0x0000000610097c10 */ /* 0x000fca000ff3e0ff */
[----:B------:R-:W-:-:S04]  /*4bd0*/  IMAD.X R15, RZ, RZ, R17, P1 ;  /* 0x000000ffff0f7224 */ /* 0x000fc800008e0611 */
[----:B------:R-:W-:-:S04]  /*4be0*/  IMAD.WIDE.U32 R6, R15, UR4, RZ ;  /* 0x000000040f067c25 */ /* 0x000fc8000f8e00ff */
[----:B------:R-:W-:-:S04]  /*4bf0*/  IMAD.WIDE.U32 R6, P1, R9, UR5, R6 ;  /* 0x0000000509067c25 */ /* 0x000fc8000f820006 */
[----:B------:R-:W-:-:S04]  /*4c00*/  IMAD.WIDE.U32 R8, R9, UR4, RZ ;  /* 0x0000000409087c25 */ /* 0x000fc8000f8e00ff */
[----:B------:R-:W-:Y:S01]  /*4c10*/  IMAD.X R5, RZ, RZ, RZ, P1 ;  /* 0x000000ffff057224 */ /* 0x000fe200008e06ff */
[----:B------:R-:W-:Y:S01]  /*4c20*/  IADD3 RZ, P1, R9, R6, RZ ;  /* 0x0000000609ff7210 */ /* 0x000fe20007f3e0ff */
[----:B------:R-:W-:-:S04]  /*4c30*/  IMAD.MOV.U32 R4, RZ, RZ, R7 ;  /* 0x000000ffff047224 */ /* 0x000fc800078e0007 */
[----:B------:R-:W-:-:S08]  /*4c40*/  IMAD.WIDE.U32.X R4, R15, UR5, R4, P1 ;  /* 0x000000050f047c25 */ /* 0x000fd000088e0404 */
.L_x_112:
[--C-:B------:R-:W-:Y:S01]  /*4c50*/  SHF.R.U64 R8, R4, UR7, R5.reuse ;  /* 0x0000000704087c19 */ /* 0x100fe20008001205 */
[----:B------:R-:W-:Y:S01]  /*4c60*/  ULDC.64 UR4, c[0x0][0x620] ;  /* 0x0001880000047ab9 */ /* 0x000fe20000000a00 */
[----:B------:R-:W-:Y:S01]  /*4c70*/  SHF.R.U32.HI R4, RZ, UR7, R5 ;  /* 0x00000007ff047c19 */ /* 0x000fe20008011605 */
[----:B------:R-:W2:Y:S01]  /*4c80*/  LDC R25, c[0x0][0x144] ;  /* 0x00005100ff197b82 */ /* 0x000ea20000000800 */
[----:B------:R-:W-:Y:S01]  /*4c90*/  IADD3 R7, P1, RZ, -R8, RZ ;  /* 0x80000008ff077210 */ /* 0x000fe20007f3e0ff */
[----:B------:R-:W-:Y:S01]  /*4ca0*/  ULDC.64 UR8, c[0x0][0x640] ;  /* 0x0001900000087ab9 */ /* 0x000fe20000000a00 */
[----:B0-----:R-:W-:Y:S01]  /*4cb0*/  I2FP.F32.U32 R9, R14 ;  /* 0x0000000e00097245 */ /* 0x001fe20000201000 */
[----:B------:R-:W-:Y:S02]  /*4cc0*/  ULDC UR6, c[0x0][0x608] ;  /* 0x0001820000067ab9 */ /* 0x000fe40000000800 */
[----:B------:R-:W-:Y:S01]  /*4cd0*/  IMAD.X R4, RZ, RZ, ~R4, P1 ;  /* 0x000000ffff047224 */ /* 0x000fe200008e0e04 */
[----:B------:R-:W-:Y:S01]  /*4ce0*/  ISETP.NE.U32.AND P1, PT, RZ, UR8, PT ;  /* 0x00000008ff007c0c */ /* 0x000fe2000bf25070 */
[----:B------:R-:W0:Y:S02]  /*4cf0*/  LDC R20, c[0x0][0x148] ;  /* 0x00005200ff147b82 */ /* 0x000e240000000800 */
[----:B------:R-:W-:Y:S01]  /*4d00*/  IMAD R6, R4, UR4, RZ ;  /* 0x0000000404067c24 */ /* 0x000fe2000f8e02ff */
[----:B------:R-:W-:Y:S01]  /*4d10*/  ISETP.NE.AND.EX P1, PT, RZ, UR9, PT, P1 ;  /* 0x00000009ff007c0c */ /* 0x000fe2000bf25310 */
[----:B------:R-:W-:Y:S01]  /*4d20*/  IMAD.WIDE.U32 R4, R7, UR4, R16 ;  /* 0x0000000407047c25 */ /* 0x000fe2000f8e0010 */
[----:B------:R-:W-:-:S03]  /*4d30*/  ULDC UR4, c[0x0][0x150] ;  /* 0x0000540000047ab9 */ /* 0x000fc60000000800 */
[----:B------:R-:W-:Y:S02]  /*4d40*/  IMAD R7, R7, UR5, R6 ;  /* 0x0000000507077c24 */ /* 0x000fe4000f8e0206 */
[----:B------:R-:W-:Y:S01]  /*4d50*/  FMUL R6, R9, UR4 ;  /* 0x0000000409067c20 */ /* 0x000fe20008400000 */
[----:B------:R-:W-:Y:S01]  /*4d60*/  ULDC UR4, c[0x0][0x618] ;  /* 0x0001860000047ab9 */ /* 0x000fe20000000800 */
[----:B------:R-:W-:Y:S01]  /*4d70*/  ULDC UR5, c[0x0][0x154] ;  /* 0x0000550000057ab9 */ /* 0x000fe20000000800 */
[----:B------:R-:W-:-:S03]  /*4d80*/  IMAD.IADD R5, R5, 0x1, R7 ;  /* 0x0000000105057824 */ /* 0x000fc600078e0207 */
[----:B------:R-:W3:Y:S02]  /*4d90*/  F2I.U32.TRUNC.NTZ R6, R6 ;  /* 0x0000000600067305 */ /* 0x000ee4000020f000 */
[----:B------:R-:W-:Y:S02]  /*4da0*/  SHF.R.U64 R9, R4, UR4, R5 ;  /* 0x0000000404097c19 */ /* 0x000fe40008001205 */
[----:B-1----:R-:W-:-:S05]  /*4db0*/  I2FP.F32.U32 R4, R13 ;  /* 0x0000000d00047245 */ /* 0x002fca0000201000 */
[----:B------:R-:W-:Y:S01]  /*4dc0*/  FMUL R22, R4, UR5 ;  /* 0x0000000504167c20 */ /* 0x000fe20008400000 */
[----:B------:R-:W-:Y:S01]  /*4dd0*/  SHF.R.U32.HI R4, RZ, UR4, R5 ;  /* 0x00000004ff047c19 */ /* 0x000fe20008011605 */
[----:B------:R-:W-:-:S03]  /*4de0*/  ULDC UR4, c[0x0][0x658] ;  /* 0x0001960000047ab9 */ /* 0x000fc60000000800 */
[--C-:B------:R-:W-:Y:S01]  /*4df0*/  SHF.R.U64 R21, R9, UR6, R4.reuse ;  /* 0x0000000609157c19 */ /* 0x100fe20008001204 */
[----:B------:R-:W1:Y:S01]  /*4e00*/  F2I.U32.TRUNC.NTZ R22, R22 ;  /* 0x0000001600167305 */ /* 0x000e62000020f000 */
[----:B------:R-:W-:Y:S01]  /*4e10*/  SHF.R.U32.HI R4, RZ, UR6, R4 ;  /* 0x00000006ff047c19 */ /* 0x000fe20008011604 */
[----:B---3--:R-:W-:-:S03]  /*4e20*/  IMAD.MOV R6, RZ, RZ, -R6 ;  /* 0x000000ffff067224 */ /* 0x008fc600078e0a06 */
[----:B------:R-:W-:Y:S01]  /*4e30*/  SHF.R.U64 R15, R21, UR4, R4 ;  /* 0x00000004150f7c19 */ /* 0x000fe20008001204 */
[----:B--2---:R-:W-:Y:S01]  /*4e40*/  IMAD R14, R25, R6, R14 ;  /* 0x00000006190e7224 */ /* 0x004fe200078e020e */
[----:B------:R-:W-:-:S03]  /*4e50*/  SHF.R.U32.HI R23, RZ, UR4, R4 ;  /* 0x00000004ff177c19 */ /* 0x000fc60008011604 */
[----:B------:R-:W-:Y:S02]  /*4e60*/  IMAD.MOV.U32 R4, RZ, RZ, R15 ;  /* 0x000000ffff047224 */ /* 0x000fe400078e000f */
[----:B------:R-:W-:Y:S01]  /*4e70*/  IMAD.MOV.U32 R5, RZ, RZ, R23 ;  /* 0x000000ffff057224 */ /* 0x000fe200078e0017 */
[----:B-1----:R-:W-:Y:S06]  /*4e80*/  @!P1 BRA `(.L_x_113) ;  /* 0x0000000000289947 */ /* 0x002fec0003800000 */
[----:B------:R-:W-:Y:S02]  /*4e90*/  ULDC UR4, c[0x0][0x64c] ;  /* 0x0001930000047ab9 */ /* 0x000fe40000000800 */
[----:B------:R-:W-:-:S05]  /*4ea0*/  IADD3 R5, P1, R15, UR4, RZ ;  /* 0x000000040f057c10 */ /* 0x000fca000ff3e0ff */
[----:B------:R-:W-:-:S04]  /*4eb0*/  IMAD.X R23, RZ, RZ, R23, P1 ;  /* 0x000000ffff177224 */ /* 0x000fc800008e0617 */
[----:B------:R-:W-:-:S04]  /*4ec0*/  IMAD.WIDE.U32 R6, R23, UR8, RZ ;  /* 0x0000000817067c25 */ /* 0x000fc8000f8e00ff */
[----:B------:R-:W-:-:S04]  /*4ed0*/  IMAD.WIDE.U32 R6, P1, R5, UR9, R6 ;  /* 0x0000000905067c25 */ /* 0x000fc8000f820006 */
[----:B------:R-:W-:-:S04]  /*4ee0*/  IMAD.WIDE.U32 R4, R5, UR8, RZ ;  /* 0x0000000805047c25 */ /* 0x000fc8000f8e00ff */
[----:B------:R-:W-:Y:S01]  /*4ef0*/  IMAD.MOV.U32 R4, RZ, RZ, R7 ;  /* 0x000000ffff047224 */ /* 0x000fe200078e0007 */
[----:B------:R-:W-:Y:S01]  /*4f00*/  IADD3 RZ, P3, R5, R6, RZ ;  /* 0x0000000605ff7210 */ /* 0x000fe20007f7e0ff */
[----:B------:R-:W-:-:S04]  /*4f10*/  IMAD.X R5, RZ, RZ, RZ, P1 ;  /* 0x000000ffff057224 */ /* 0x000fc800008e06ff */
[----:B------:R-:W-:-:S08]  /*4f20*/  IMAD.WIDE.U32.X R4, R23, UR9, R4, P3 ;  /* 0x0000000917047c25 */ /* 0x000fd000098e0404 */
.L_x_113:
[----:B------:R-:W-:Y:S01]  /*4f30*/  ISETP.NE.AND P1, PT, R2, 0x1, PT ;  /* 0x000000010200780c */ /* 0x000fe20003f25270 */
[----:B------:R-:W-:Y:S01]  /*4f40*/  ULDC UR4, c[0x0][0x648] ;  /* 0x0001920000047ab9 */ /* 0x000fe20000000800 */
[----:B------:R-:W-:Y:S01]  /*4f50*/  LOP3.LUT R21, R21, UR16, RZ, 0xc0, !PT ;  /* 0x0000001015157c12 */ /* 0x000fe2000f8ec0ff */
[----:B------:R-:W-:Y:S01]  /*4f60*/  IMAD.MOV R22, RZ, RZ, -R22 ;  /* 0x000000ffff167224 */ /* 0x000fe200078e0a16 */
[----:B------:R-:W-:Y:S01]  /*4f70*/  SHF.R.U64 R4, R4, UR4, R5 ;  /* 0x0000000404047c19 */ /* 0x000fe20008001205 */
[----:B------:R-:W-:Y:S01]  /*4f80*/  ULDC UR4, c[0x0][0x638] ;  /* 0x00018e0000047ab9 */ /* 0x000fe20000000800 */
[----:B------:R-:W-:Y:S01]  /*4f90*/  ULDC UR5, c[0x0][0x610] ;  /* 0x0001840000057ab9 */ /* 0x000fe20000000800 */
[----:B------:R-:W-:Y:S02]  /*4fa0*/  IMAD.MOV.U32 R5, RZ, RZ, 0x1 ;  /* 0x00000001ff057424 */ /* 0x000fe400078e00ff */
[----:B------:R-:W-:Y:S02]  /*4fb0*/  IMAD.MOV R6, RZ, RZ, -R4 ;  /* 0x000000ffff067224 */ /* 0x000fe400078e0a04 */
[----:B------:R-:W-:Y:S01]  /*4fc0*/  IMAD R21, R4, UR17, R21 ;  /* 0x0000001104157c24 */ /* 0x000fe2000f8e0215 */
[----:B------:R-:W-:Y:S01]  /*4fd0*/  LOP3.LUT R4, R9, UR15, RZ, 0xc0, !PT ;  /* 0x0000000f09047c12 */ /* 0x000fe2000f8ec0ff */
[----:B0-----:R-:W-:-:S02]  /*4fe0*/  @P1 IMAD R14, R20, R22, R13 ;  /* 0x00000016140e1224 */ /* 0x001fc400078e020d */
[----:B------:R-:W-:Y:S01]  /*4ff0*/  IMAD R15, R6, UR4, R15 ;  /* 0x00000004060f7c24 */ /* 0x000fe2000f8e020f */
[----:B------:R-:W-:Y:S01]  /*5000*/  ULDC UR4, c[0x0][0x600] ;  /* 0x0001800000047ab9 */ /* 0x000fe20000000800 */
[----:B------:R-:W-:Y:S02]  /*5010*/  IMAD R14, R21, UR5, R14 ;  /* 0x00000005150e7c24 */ /* 0x000fe4000f8e020e */
[--C-:B------:R-:W-:Y:S01]  /*5020*/  IMAD R15, R15, UR4, R4.reuse ;  /* 0x000000040f0f7c24 */ /* 0x100fe2000f8e0204 */
[----:B------:R-:W-:-:S04]  /*5030*/  PRMT R4, R5, 0x7610, R4 ;  /* 0x0000761005047816 */ /* 0x000fc80000000004 */
[----:B------:R-:W-:Y:S02]  /*5040*/  SEL R20, R15, R14, !P1 ;  /* 0x0000000e0f147207 */ /* 0x000fe40004800000 */
[----:B------:R-:W-:-:S07]  /*5050*/  SEL R13, R14, R15, !P1 ;  /* 0x0000000f0e0d7207 */ /* 0x000fce0004800000 */
.L_x_111:
[----:B------:R-:W-:Y:S05]  /*5060*/  BSYNC B1 ;  /* 0x0000000000017941 */ /* 0x000fea0003800000 */
.L_x_110:
[----:B------:R-:W-:-:S13]  /*5070*/  LOP3.LUT P1, RZ, R4, 0xff, RZ, 0xc0, !PT ;  /* 0x000000ff04ff7812 */ /* 0x000fda000782c0ff */
[----:B------:R-:W-:Y:S05]  /*5080*/  @P1 BRA `(.L_x_114) ;  /* 0xfffffff400441947 */ /* 0x000fea000383ffff */
[----:B------:R-:W-:Y:S05]  /*5090*/  BSYNC B0 ;  /* 0x0000000000007941 */ /* 0x000fea0003800000 */
.L_x_102:
[----:B------:R-:W-:-:S03]  /*50a0*/  UMOV UR4, 0xffffffff ;  /* 0xffffffff00047882 */ /* 0x000fc60000000000 */
[----:B------:R-:W-:Y:S05]  /*50b0*/  BRA.DIV UR4, `(.L_x_115) ;  /* 0x0000000604147947 */ /* 0x000fea000b800000 */
[----:B------:R-:W-:-:S13]  /*50c0*/  ELECT P6, URZ, PT ;  /* 0x00000000003f782f */ /* 0x000fda00038c0000 */
.L_x_129:
[----:B------:R-:W-:Y:S04]  /*50d0*/  BSSY B0, `(.L_x_116) ;  /* 0x000002b000007945 */ /* 0x000fe80003800000 */
[----:B------:R-:W-:Y:S05]  /*50e0*/  @!P6 BRA `(.L_x_117) ;  /* 0x0000000000a4e947 */ /* 0x000fea0003800000 */
[----:B------:R-:W-:-:S04]  /*50f0*/  LOP3.LUT R18, R18, 0x2, RZ, 0xfc, !PT ;  /* 0x0000000212127812 */ /* 0x000fc800078efcff */
[----:B------:R-:W-:-:S13]  /*5100*/  ISETP.NE.AND P0, PT, R18, 0x3, PT ;  /* 0x000000031200780c */ /* 0x000fda0003f05270 */
[----:B------:R-:W-:Y:S05]  /*5110*/  @!P0 BRA `(.L_x_118) ;  /* 0x0000000000048947 */ /* 0x000fea0003800000 */
[----:B------:R-:W-:Y:S01]  /*5120*/  BPT.TRAP 0x1 ;  /* 0x000000040000795c */ /* 0x000fe20000300000 */
.L_x_118:
[----:B------:R-:W0:Y:S01]  /*5130*/  S2R R5, SR_CgaCtaId ;  /* 0x0000000000057919 */ /* 0x000e220000008800 */
[----:B------:R-:W-:Y:S02]  /*5140*/  MOV R2, 0x400 ;  /* 0x0000040000027802 */ /* 0x000fe40000000f00 */
[----:B------:R-:W-:Y:S02]  /*5150*/  SHF.L.U32 R4, R0, 0x1f, RZ ;  /* 0x0000001f00047819 */ /* 0x000fe400000006ff */
[----:B0-----:R-:W-:-:S05]  /*5160*/  LEA R2, R5, R2, 0x18 ;  /* 0x0000000205027211 */ /* 0x001fca00078ec0ff */
[----:B------:R-:W-:-:S04]  /*5170*/  VIADD R2, R2, 0x20 ;  /* 0x0000002002027836 */ /* 0x000fc80000000000 */
[C---:B------:R-:W-:Y:S02]  /*5180*/  IMAD R7, R3.reuse, 0x8, R2 ;  /* 0x0000000803077824 */ /* 0x040fe400078e0202 */
[----:B------:R-:W-:Y:S02]  /*5190*/  VIADD R3, R3, 0x1 ;  /* 0x0000000103037836 */ /* 0x000fe40000000000 */
[----:B------:R-:W0:Y:S03]  /*51a0*/  SYNCS.PHASECHK.TRANS64.TRYWAIT P0, [R7+URZ], R4 ;  /* 0x00000004070075a7 */ /* 0x000e26000800017f */
[----:B------:R-:W-:-:S04]  /*51b0*/  ISETP.NE.AND P1, PT, R3, 0x4, PT ;  /* 0x000000040300780c */ /* 0x000fc80003f25270 */
[----:B------:R-:W-:Y:S02]  /*51c0*/  SEL R5, RZ, 0x1, P1 ;  /* 0x00000001ff057807 */ /* 0x000fe40000800000 */
[----:B------:R-:W-:Y:S02]  /*51d0*/  SEL R3, R3, RZ, P1 ;  /* 0x000000ff03037207 */ /* 0x000fe40000800000 */
[----:B------:R-:W-:-:S03]  /*51e0*/  LOP3.LUT R6, R0, R5, RZ, 0x3c, !PT ;  /* 0x0000000500067212 */ /* 0x000fc600078e3cff */
[----:B------:R-:W-:Y:S01]  /*51f0*/  IMAD R8, R3, 0x8, R2 ;  /* 0x0000000803087824 */ /* 0x000fe200078e0202 */
[----:B------:R-:W-:Y:S01]  /*5200*/  SHF.L.U32 R5, R6, 0x1f, RZ ;  /* 0x0000001f06057819 */ /* 0x000fe200000006ff */
[----:B0-----:R-:W-:Y:S06]  /*5210*/  @!P0 BRA `(.L_x_119) ;  /* 0x0000000000dc8947 */ /* 0x001fec0003800000 */
.L_x_130:
[----:B------:R-:W1:Y:S01]  /*5220*/  SYNCS.PHASECHK.TRANS64.TRYWAIT P0, [R8+URZ], R5 ;  /* 0x00000005080075a7 */ /* 0x000e62000800017f */
[----:B------:R-:W-:-:S05]  /*5230*/  VIADD R0, R3, 0x1 ;  /* 0x0000000103007836 */ /* 0x000fca0000000000 */
[----:B------:R-:W-:-:S04]  /*5240*/  ISETP.NE.AND P1, PT, R0, 0x4, PT ;  /* 0x000000040000780c */ /* 0x000fc80003f25270 */
[----:B------:R-:W-:Y:S02]  /*5250*/  SEL R3, RZ, 0x1, P1 ;  /* 0x00000001ff037807 */ /* 0x000fe40000800000 */
[----:B0-----:R-:W-:Y:S02]  /*5260*/  SEL R7, R0, RZ, P1 ;  /* 0x000000ff00077207 */ /* 0x001fe40000800000 */
[----:B------:R-:W-:-:S03]  /*5270*/  LOP3.LUT R9, R6, R3, RZ, 0x3c, !PT ;  /* 0x0000000306097212 */ /* 0x000fc600078e3cff */
[----:B------:R-:W-:Y:S01]  /*5280*/  IMAD R11, R7, 0x8, R2 ;  /* 0x00000008070b7824 */ /* 0x000fe200078e0202 */
[----:B------:R-:W-:Y:S01]  /*5290*/  SHF.L.U32 R6, R9, 0x1f, RZ ;  /* 0x0000001f09067819 */ /* 0x000fe200000006ff */
[----:B-1----:R-:W-:Y:S06]  /*52a0*/  @!P0 BRA `(.L_x_120) ;  /* 0x0000000000cc8947 */ /* 0x002fec0003800000 */
.L_x_131:
[----:B------:R-:W1:Y:S01]  /*52b0*/  SYNCS.PHASECHK.TRANS64.TRYWAIT P0, [R11+URZ], R6 ;  /* 0x000000060b0075a7 */ /* 0x000e62000800017f */
[----:B------:R-:W-:-:S05]  /*52c0*/  VIADD R0, R7, 0x1 ;  /* 0x0000000107007836 */ /* 0x000fca0000000000 */
[----:B------:R-:W-:-:S04]  /*52d0*/  ISETP.NE.AND P1, PT, R0, 0x4, PT ;  /* 0x000000040000780c */ /* 0x000fc80003f25270 */
[----:B------:R-:W-:Y:S02]  /*52e0*/  SEL R4, RZ, 0x1, P1 ;  /* 0x00000001ff047807 */ /* 0x000fe40000800000 */
[----:B------:R-:W-:Y:S02]  /*52f0*/  SEL R3, R0, RZ, P1 ;  /* 0x000000ff00037207 */ /* 0x000fe40000800000 */
[----:B------:R-:W-:Y:S01]  /*5300*/  LOP3.LUT R0, R9, R4, RZ, 0x3c, !PT ;  /* 0x0000000409007212 */ /* 0x000fe200078e3cff */
[----:B-1----:R-:W-:Y:S06]  /*5310*/  @!P0 BRA `(.L_x_121) ;  /* 0x0000000000c48947 */ /* 0x002fec0003800000 */
.L_x_132:
[----:B------:R-:W-:Y:S01]  /*5320*/  IMAD R3, R3, 0x8, R2 ;  /* 0x0000000803037824 */ /* 0x000fe200078e0202 */
[----:B------:R-:W-:-:S07]  /*5330*/  SHF.L.U32 R0, R0, 0x1f, RZ ;  /* 0x0000001f00007819 */ /* 0x000fce00000006ff */
.L_x_122:
[----:B--2---:R2:W3:Y:S02]  /*5340*/  SYNCS.PHASECHK.TRANS64.TRYWAIT P0, [R3+URZ], R0 ;  /* 0x00000000030075a7 */ /* 0x0044e4000800017f */
[----:B---3--:R-:W-:Y:S05]  /*5350*/  @!P0 NANOSLEEP.SYNCS 0x989680 ;  /* 0x009896800000895d */ /* 0x008fea0003900000 */
[----:B------:R-:W3:Y:S02]  /*5360*/  @!P0 SYNCS.PHASECHK.TRANS64 P0, [R3+URZ], R0 ;  /* 0x00000000030085a7 */ /* 0x000ee4000800007f */
[----:B---3--:R-:W-:Y:S05]  /*5370*/  @!P0 BRA `(.L_x_122) ;  /* 0xfffffffc00f08947 */ /* 0x008fea000383ffff */
.L_x_117:
[----:B------:R-:W-:Y:S05]  /*5380*/  BSYNC B0 ;  /* 0x0000000000007941 */ /* 0x000fea0003800000 */
.L_x_116:
[----:B------:R-:W-:Y:S05]  /*5390*/  EXIT ;  /* 0x000000000000794d */ /* 0x000fea0003800000 */
.L_x_17:
[----:B-1----:R1:W2:Y:S02]  /*53a0*/  SYNCS.PHASECHK.TRANS64.TRYWAIT P1, [R3+URZ], R0 ;  /* 0x00000000030075a7 */ /* 0x0022a4000802017f */
[----:B--2---:R-:W-:Y:S05]  /*53b0*/  @!P1 NANOSLEEP.SYNCS 0x989680 ;  /* 0x009896800000995d */ /* 0x004fea0003900000 */
[----:B------:R-:W2:Y:S02]  /*53c0*/  @!P1 SYNCS.PHASECHK.TRANS64 P1, [R3+URZ], R0 ;  /* 0x00000000030095a7 */ /* 0x000ea4000802007f */
[----:B--2---:R-:W-:Y:S05]  /*53d0*/  @!P1 BRA `(.L_x_17) ;  /* 0xfffffffc00f09947 */ /* 0x004fea000383ffff */
[----:B------:R-:W-:Y:S05]  /*53e0*/  BRA `(.L_x_16) ;  /* 0xffffffc0002c7947 */ /* 0x000fea000383ffff */
.L_x_22:
[----:B-1----:R1:W2:Y:S02]  /*53f0*/  SYNCS.PHASECHK.TRANS64.TRYWAIT P1, [R5+URZ], R4 ;  /* 0x00000004050075a7 */ /* 0x0022a4000802017f */
[----:B--2---:R-:W-:Y:S05]  /*5400*/  @!P1 NANOSLEEP.SYNCS 0x989680 ;  /* 0x009896800000995d */ /* 0x004fea0003900000 */
[----:B------:R-:W2:Y:S02]  /*5410*/  @!P1 SYNCS.PHASECHK.TRANS64 P1, [R5+URZ], R4 ;  /* 0x00000004050095a7 */ /* 0x000ea4000802007f */
[----:B--2---:R-:W-:Y:S05]  /*5420*/  @!P1 BRA `(.L_x_22) ;  /* 0xfffffffc00f09947 */ /* 0x004fea000383ffff */
[----:B------:R-:W-:Y:S05]  /*5430*/  BRA `(.L_x_21) ;  /* 0xffffffc000ac7947 */ /* 0x000fea000383ffff */
.L_x_103:
[----:B------:R-:W-:Y:S01]  /*5440*/  BSSY B1, `(.L_x_123) ;  /* 0x0000006000017945 */ /* 0x000fe20003800000 */
[----:B------:R-:W-:-:S07]  /*5450*/  IMAD.MOV.U32 R15, RZ, RZ, -0x1 ;  /* 0xffffffffff0f7424 */ /* 0x000fce00078e00ff */
[----:B------:R-:W-:Y:S05]  /*5460*/  WARPSYNC.COLLECTIVE R15, `(.L_x_124) ;  /* 0x000000000f0c7348 */ /* 0x000fea0003c00000 */
[----:B------:R-:W-:Y:S02]  /*5470*/  ELECT P6, UR62, PT ;  /* 0x00000000003e782f */ /* 0x000fe400038c0000 */
[----:B------:R-:W-:Y:S01]  /*5480*/  MOV R14, UR62 ;  /* 0x0000003e000e7c02 */ /* 0x000fe20008000f00 */
[----:B------:R-:W-:Y:S10]  /*5490*/  ENDCOLLECTIVE ;  /* 0x000000000000791b */ /* 0x000ff40003800000 */
.L_x_124:
[----:B------:R-:W-:Y:S05]  /*54a0*/  BSYNC B1 ;  /* 0x0000000000017941 */ /* 0x000fea0003800000 */
.L_x_123:
[----:B------:R-:W-:Y:S05]  /*54b0*/  BRA `(.L_x_125) ;  /* 0xfffffff000447947 */ /* 0x000fea000383ffff */
.L_x_106:
[----:B0-----:R0:W1:Y:S02]  /*54c0*/  SYNCS.PHASECHK.TRANS64.TRYWAIT P1, [R14+URZ+0x20], R7 ;  /* 0x000020070e0075a7 */ /* 0x001064000802017f */
[----:B-1----:R-:W-:Y:S05]  /*54d0*/  @!P1 NANOSLEEP.SYNCS 0x989680 ;  /* 0x009896800000995d */ /* 0x002fea0003900000 */
[----:B------:R-:W1:Y:S02]  /*54e0*/  @!P1 SYNCS.PHASECHK.TRANS64 P1, [R14+URZ+0x20], R7 ;  /* 0x000020070e0095a7 */ /* 0x000e64000802007f */
[----:B-1----:R-:W-:Y:S05]  /*54f0*/  @!P1 BRA `(.L_x_106) ;  /* 0xfffffffc00f09947 */ /* 0x002fea000383ffff */
[----:B------:R-:W-:Y:S05]  /*5500*/  BRA `(.L_x_126) ;  /* 0xfffffff000787947 */ /* 0x000fea000383ffff */
.L_x_115:
[----:B------:R-:W-:Y:S01]  /*5510*/  BSSY B0, `(.L_x_127) ;  /* 0x0000006000007945 */ /* 0x000fe20003800000 */
[----:B------:R-:W-:-:S07]  /*5520*/  IMAD.MOV.U32 R15, RZ, RZ, -0x1 ;  /* 0xffffffffff0f7424 */ /* 0x000fce00078e00ff */
[----:B------:R-:W-:Y:S05]  /*5530*/  WARPSYNC.COLLECTIVE R15, `(.L_x_128) ;  /* 0x000000000f0c7348 */ /* 0x000fea0003c00000 */
[----:B------:R-:W-:Y:S02]  /*5540*/  ELECT P6, UR62, PT ;  /* 0x00000000003e782f */ /* 0x000fe400038c0000 */
[----:B------:R-:W-:Y:S01]  /*5550*/  MOV R14, UR62 ;  /* 0x0000003e000e7c02 */ /* 0x000fe20008000f00 */
[----:B------:R-:W-:Y:S10]  /*5560*/  ENDCOLLECTIVE ;  /* 0x000000000000791b */ /* 0x000ff40003800000 */
.L_x_128:
[----:B------:R-:W-:Y:S05]  /*5570*/  BSYNC B0 ;  /* 0x0000000000007941 */ /* 0x000fea0003800000 */
.L_x_127:
[----:B------:R-:W-:Y:S05]  /*5580*/  BRA `(.L_x_129) ;  /* 0xfffffff800d07947 */ /* 0x000fea000383ffff */
.L_x_119:
[----:B0-----:R0:W1:Y:S02]  /*5590*/  SYNCS.PHASECHK.TRANS64.TRYWAIT P0, [R7+URZ], R4 ;  /* 0x00000004070075a7 */ /* 0x001064000800017f */
[----:B-1----:R-:W-:Y:S05]  /*55a0*/  @!P0 NANOSLEEP.SYNCS 0x989680 ;  /* 0x009896800000895d */ /* 0x002fea0003900000 */
[----:B------:R-:W1:Y:S02]  /*55b0*/  @!P0 SYNCS.PHASECHK.TRANS64 P0, [R7+URZ], R4 ;  /* 0x00000004070085a7 */ /* 0x000e64000800007f */
[----:B-1----:R-:W-:Y:S05]  /*55c0*/  @!P0 BRA `(.L_x_119) ;  /* 0xfffffffc00f08947 */ /* 0x002fea000383ffff */
[----:B------:R-:W-:Y:S05]  /*55d0*/  BRA `(.L_x_130) ;  /* 0xfffffffc00107947 */ /* 0x000fea000383ffff */
.L_x_120:
[----:B0-----:R0:W1:Y:S02]  /*55e0*/  SYNCS.PHASECHK.TRANS64.TRYWAIT P0, [R8+URZ], R5 ;  /* 0x00000005080075a7 */ /* 0x001064000800017f */
[----:B-1----:R-:W-:Y:S05]  /*55f0*/  @!P0 NANOSLEEP.SYNCS 0x989680 ;  /* 0x009896800000895d */ /* 0x002fea0003900000 */
[----:B------:R-:W1:Y:S02]  /*5600*/  @!P0 SYNCS.PHASECHK.TRANS64 P0, [R8+URZ], R5 ;  /* 0x00000005080085a7 */ /* 0x000e64000800007f */
[----:B-1----:R-:W-:Y:S05]  /*5610*/  @!P0 BRA `(.L_x_120) ;  /* 0xfffffffc00f08947 */ /* 0x002fea000383ffff */
[----:B------:R-:W-:Y:S05]  /*5620*/  BRA `(.L_x_131) ;  /* 0xfffffffc00207947 */ /* 0x000fea000383ffff */
.L_x_121:
[----:B-1----:R1:W2:Y:S02]  /*5630*/  SYNCS.PHASECHK.TRANS64.TRYWAIT P0, [R11+URZ], R6 ;  /* 0x000000060b0075a7 */ /* 0x0022a4000800017f */
[----:B--2---:R-:W-:Y:S05]  /*5640*/  @!P0 NANOSLEEP.SYNCS 0x989680 ;  /* 0x009896800000895d */ /* 0x004fea0003900000 */
[----:B------:R-:W2:Y:S02]  /*5650*/  @!P0 SYNCS.PHASECHK.TRANS64 P0, [R11+URZ], R6 ;  /* 0x000000060b0085a7 */ /* 0x000ea4000800007f */
[----:B--2---:R-:W-:Y:S05]  /*5660*/  @!P0 BRA `(.L_x_121) ;  /* 0xfffffffc00f08947 */ /* 0x004fea000383ffff */
[----:B------:R-:W-:Y:S05]  /*5670*/  BRA `(.L_x_132) ;  /* 0xfffffffc00287947 */ /* 0x000fea000383ffff */
.L_x_133:
[----:B------:R-:W-:-:S00]  /*5680*/  BRA `(.L_x_133) ;  /* 0xfffffffc00fc7947 */ /* 0x000fc0000383ffff */
[----:B------:R-:W-:-:S00]  /*5690*/  NOP ;  /* 0x0000000000007918 */ /* 0x000fc00000000000 */
        /* <DEDUP_REMOVED lines=14> */
.L_x_134:


//--------------------- .nv.global.init           --------------------------
	.section	.nv.global.init,"aw",@progbits
.nv.global.init:
	.type		$str$22,@object
	.size		$str$22,($str$23 - $str$22)
$str$22:
        /*0000*/ 	.byte	0x6b, 0x5f, 0x74, 0x69, 0x6c, 0x65, 0x5f, 0x63, 0x6f, 0x75, 0x6e, 0x74, 0x20, 0x3e, 0x3d, 0x20
        /*0010*/ 	.byte	0x31, 0x00
	.type		$str$23,@object
	.size		$str$23,(__unnamed_1 - $str$23)
$str$23:
        /*0012*/ 	.byte	0x2f, 0x74, 0x6d, 0x70, 0x2f, 0x63, 0x75, 0x74, 0x6c, 0x61, 0x73, 0x73, 0x5f, 0x73, 0x77, 0x65
        /*0022*/ 	.byte	0x65, 0x70, 0x5f, 0x73, 0x72, 0x63, 0x2f, 0x69, 0x6e, 0x63, 0x6c, 0x75, 0x64, 0x65, 0x2f, 0x63
        /*0032*/ 	.byte	0x75, 0x74, 0x6c, 0x61, 0x73, 0x73, 0x2f, 0x67, 0x65, 0x6d, 0x6d, 0x2f, 0x63, 0x6f, 0x6c, 0x6c
        /*0042*/ 	.byte	0x65, 0x63, 0x74, 0x69, 0x76, 0x65, 0x2f, 0x73, 0x6d, 0x39, 0x30, 0x5f, 0x6d, 0x6d, 0x61, 0x5f
        /*0052*/ 	.byte	0x74, 0x6d, 0x61, 0x5f, 0x67, 0x6d, 0x6d, 0x61, 0x5f, 0x73, 0x73, 0x5f, 0x77, 0x61, 0x72, 0x70
        /*0062*/ 	.byte	0x73, 0x70, 0x65, 0x63, 0x69, 0x61, 0x6c, 0x69, 0x7a, 0x65, 0x64, 0x2e, 0x68, 0x70, 0x70, 0x00
	.type		__unnamed_1,@object
	.size		__unnamed_1,(.L_0 - __unnamed_1)
__unnamed_1:
        /*0072*/ 	.byte	0x76, 0x6f, 0x69, 0x64, 0x20, 0x63, 0x75, 0x74, 0x6c, 0x61, 0x73, 0x73, 0x3a, 0x3a, 0x67, 0x65
        /* <DEDUP_REMOVED lines=171> */
        /*0b32*/ 	.byte	0x3a, 0x3a, 0x69, 0x64, 0x65, 0x6e, 0x74, 0x69, 0x74, 0x79, 0x5d, 0x00
.L_0:


//--------------------- .nv.shared._ZN7cutlass13device_kernelINS_4gemm6kernel13GemmUniversalIN4cute5tupleIJiiiiEEENS1_10collective13CollectiveMmaINS1_34MainloopSm90TmaGmmaWarpSpecializedILi4ENS5_IJNS4_1CILi1EEESB_SB_EEENS1_35KernelTmaWarpSpecializedCooperativeEEENS5_IJNSA_ILi128EEENSA_ILi64EEENSA_ILi32EEEEEEaNS5_IJlSB_lEEEaSJ_NS4_8TiledMMAINS4_8MMA_AtomIJNS4_4SM904GMMA26MMA_64x64x32_S32S8S8_SS_TNEEEENS4_6LayoutINS5_IJNSA_ILi2EEESB_SB_EEENS5_IJSB_NSA_ILi0EEEST_EEEEENS5_IJNS4_10UnderscoreESW_SW_EEEEENS4_13SM90_TMA_LOADENS4_14ComposedLayoutINS4_7SwizzleILi1ELi4ELi3EEENS4_18smem_ptr_flag_bitsILi8EEENSQ_INS5_IJNSA_ILi8EEESH_EEENS5_IJSH_SB_EEEEEEEvNS4_8identityESZ_S19_vS1A_EENS_8epilogue10collective6detail29Sm90TmaWarpSpecializedAdapterINS1D_15DefaultEpilogueIaSJ_SJ_NS1C_6thread17LinearCombinationIaLi1EiiLNS1H_9ScaleType4KindE0ELNS_15FloatRoundStyleE2EaEENS1_15EpilogueDefaultEEEEEvvEEEEvNT_6ParamsE --------------------------
	.section	.nv.shared._ZN7cutlass13device_kernelINS_4gemm6kernel13GemmUniversalIN4cute5tupleIJiiiiEEENS1_10collective13CollectiveMmaINS1_34MainloopSm90TmaGmmaWarpSpecializedILi4ENS5_IJNS4_1CILi1EEESB_SB_EEENS1_35KernelTmaWarpSpecializedCooperativeEEENS5_IJNSA_ILi128EEENSA_ILi64EEENSA_ILi32EEEEEEaNS5_IJlSB_lEEEaSJ_NS4_8TiledMMAINS4_8MMA_AtomIJNS4_4SM904GMMA26MMA_64x64x32_S32S8S8_SS_TNEEEENS4_6LayoutINS5_IJNSA_ILi2EEESB_SB_EEENS5_IJSB_NSA_ILi0EEEST_EEEEENS5_IJNS4_10UnderscoreESW_SW_EEEEENS4_13SM90_TMA_LOADENS4_14ComposedLayoutINS4_7SwizzleILi1ELi4ELi3EEENS4_18smem_ptr_flag_bitsILi8EEENSQ_INS5_IJNSA_ILi8EEESH_EEENS5_IJSH_SB_EEEEEEEvNS4_8identityESZ_S19_vS1A_EENS_8epilogue10collective6detail29Sm90TmaWarpSpecializedAdapterINS1D_15DefaultEpilogueIaSJ_SJ_NS1C_6thread17LinearCombinationIaLi1EiiLNS1H_9ScaleType4KindE0ELNS_15FloatRoundStyleE2EaEENS1_15EpilogueDefaultEEEEEvvEEEEvNT_6ParamsE,"aw",@nobits
	.sectionflags	@""
	.align	16
	.zero		1024


//--------------------- .nv.shared.reserved.0     --------------------------
	.section	.nv.shared.reserved.0,"aw",@nobits
	.weak		__nv_reservedSMEM_offset_0_alias
	.size		__nv_reservedSMEM_offset_0_alias, 0, 0
	.other		__nv_reservedSMEM_offset_0_alias,@"STO_CUDA_RESERVED_SHARED STV_DEFAULT"
__nv_reservedSMEM_offset_0_alias:
	.zero		0


//--------------------- .nv.global                --------------------------
	.section	.nv.global,"aw",@nobits
.nv.global:
	.type		_ZN39_INTERNAL_d5898cfe_4_k_cu_9ab1c7bf_46864cute1_E,@object
	.size		_ZN39_INTERNAL_d5898cfe_4_k_cu_9ab1c7bf_46864cute1_E,(_ZN39_INTERNAL_d5898cfe_4_k_cu_9ab1c7bf_46864cuda3std3__45__cpo6cbeginE - _ZN39_INTERNAL_d5898cfe_4_k_cu_9ab1c7bf_46864cute1_E)
_ZN39_INTERNAL_d5898cfe_4_k_cu_9ab1c7bf_46864cute1_E:
	.zero		1
	.type		_ZN39_INTERNAL_d5898cfe_4_k_cu_9ab1c7bf_46864cuda3std3__45__cpo6cbeginE,@object
	.size		_ZN39_INTERNAL_d5898cfe_4_k_cu_9ab1c7bf_46864cuda3std3__45__cpo6cbeginE,(_ZN39_INTERNAL_d5898cfe_4_k_cu_9ab1c7bf_46864cuda3std3__48in_placeE - _ZN39_INTERNAL_d5898cfe_4_k_cu_9ab1c7bf_46864cuda3std3__45__cpo6cbeginE)
_ZN39_INTERNAL_d5898cfe_4_k_cu_9ab1c7bf_46864cuda3std3__45__cpo6cbeginE:
	.zero		1
	.type		_ZN39_INTERNAL_d5898cfe_4_k_cu_9ab1c7bf_46864cuda3std3__48in_placeE,@object
	.size		_ZN39_INTERNAL_d5898cfe_4_k_cu_9ab1c7bf_46864cuda3std3__48in_placeE,(_ZN39_INTERNAL_d5898cfe_4_k_cu_9ab1c7bf_46864cuda3std6ranges3__45__cpo9iter_moveE - _ZN39_INTERNAL_d5898cfe_4_k_cu_9ab1c7bf_46864cuda3std3__48in_placeE)
_ZN39_INTERNAL_d5898cfe_4_k_cu_9ab1c7bf_46864cuda3std3__48in_placeE:
	.zero		1
	.type		_ZN39_INTERNAL_d5898cfe_4_k_cu_9ab1c7bf_46864cuda3std6ranges3__45__cpo9iter_moveE,@object
	.size		_ZN39_INTERNAL_d5898cfe_4_k_cu_9ab1c7bf_46864cuda3std6ranges3__45__cpo9iter_moveE,(_ZN39_INTERNAL_d5898cfe_4_k_cu_9ab1c7bf_46864cuda3std3__45__cpo5beginE - _ZN39_INTERNAL_d5898cfe_4_k_cu_9ab1c7bf_46864cuda3std6ranges3__45__cpo9iter_moveE)
_ZN39_INTERNAL_d5898cfe_4_k_cu_9ab1c7bf_46864cuda3std6ranges3__45__cpo9iter_moveE:
	.zero		1
	.type		_ZN39_INTERNAL_d5898cfe_4_k_cu_9ab1c7bf_46864cuda3std3__45__cpo5beginE,@object
	.size		_ZN39_INTERNAL_d5898cfe_4_k_cu_9ab1c7bf_46864cuda3std3__45__cpo5beginE,(_ZN39_INTERNAL_d5898cfe_4_k_cu_9ab1c7bf_46864cuda3std3__441_GLOBAL__N__d5898cfe_4_k_cu_9ab1c7bf_46866ignoreE - _ZN39_INTERNAL_d5898cfe_4_k_cu_9ab1c7bf_46864cuda3std3__45__cpo5beginE)
_ZN39_INTERNAL_d5898cfe_4_k_cu_9ab1c7bf_46864cuda3std3__45__cpo5beginE:
	.zero		1
	.type		_ZN39_INTERNAL_d5898cfe_4_k_cu_9ab1c7bf_46864cuda3std3__441_GLOBAL__N__d5898cfe_4_k_cu_9ab1c7bf_46866ignoreE,@object
	.size		_ZN39_INTERNAL_d5898cfe_4_k_cu_9ab1c7bf_46864cuda3std3__441_GLOBAL__N__d5898cfe_4_k_cu_9ab1c7bf_46866ignoreE,(_ZN39_INTERNAL_d5898cfe_4_k_cu_9ab1c7bf_46864cute7productE - _ZN39_INTERNAL_d5898cfe_4_k_cu_9ab1c7bf_46864cuda3std3__441_GLOBAL__N__d5898cfe_4_k_cu_9ab1c7bf_46866ignoreE)
_ZN39_INTERNAL_d5898cfe_4_k_cu_9ab1c7bf_46864cuda3std3__441_GLOBAL__N__d5898cfe_4_k_cu_9ab1c7bf_46866ignoreE:
	.zero		1
	.type		_ZN39_INTERNAL_d5898cfe_4_k_cu_9ab1c7bf_46864cute7productE,@object
	.size		_ZN39_INTERNAL_d5898cfe_4_k_cu_9ab1c7bf_46864cute7productE,(_ZN39_INTERNAL_d5898cfe_4_k_cu_9ab1c7bf_46864cuda3std3__45__cpo3endE - _ZN39_INTERNAL_d5898cfe_4_k_cu_9ab1c7bf_46864cute7productE)
_ZN39_INTERNAL_d5898cfe_4_k_cu_9ab1c7bf_46864cute7productE:
	.zero		1
	.type		_ZN39_INTERNAL_d5898cfe_4_k_cu_9ab1c7bf_46864cuda3std3__45__cpo3endE,@object
	.size		_ZN39_INTERNAL_d5898cfe_4_k_cu_9ab1c7bf_46864cuda3std3__45__cpo3endE,(_ZN39_INTERNAL_d5898cfe_4_k_cu_9ab1c7bf_46864cuda3std3__419piecewise_constructE - _ZN39_INTERNAL_d5898cfe_4_k_cu_9ab1c7bf_46864cuda3std3__45__cpo3endE)
_ZN39_INTERNAL_d5898cfe_4_k_cu_9ab1c7bf_46864cuda3std3__45__cpo3endE:
	.zero		1
	.type		_ZN39_INTERNAL_d5898cfe_4_k_cu_9ab1c7bf_46864cuda3std3__419piecewise_constructE,@object
	.size		_ZN39_INTERNAL_d5898cfe_4_k_cu_9ab1c7bf_46864cuda3std3__419piecewise_constructE,(_ZN39_INTERNAL_d5898cfe_4_k_cu_9ab1c7bf_46864cuda3std3__45__cpo4cendE - _ZN39_INTERNAL_d5898cfe_4_k_cu_9ab1c7bf_46864cuda3std3__419piecewise_constructE)
_ZN39_INTERNAL_d5898cfe_4_k_cu_9ab1c7bf_46864cuda3std3__419piecewise_constructE:
	.zero		1
	.type		_ZN39_INTERNAL_d5898cfe_4_k_cu_9ab1c7bf_46864cuda3std3__45__cpo4cendE,@object
	.size		_ZN39_INTERNAL_d5898cfe_4_k_cu_9ab1c7bf_46864cuda3std3__45__cpo4cendE,(_ZN39_INTERNAL_d5898cfe_4_k_cu_9ab1c7bf_46864cuda3std6ranges3__45__cpo4swapE - _ZN39_INTERNAL_d5898cfe_4_k_cu_9ab1c7bf_46864cuda3std3__45__cpo4cendE)
_ZN39_INTERNAL_d5898cfe_4_k_cu_9ab1c7bf_46864cuda3std3__45__cpo4cendE:
	.zero		1
	.type		_ZN39_INTERNAL_d5898cfe_4_k_cu_9ab1c7bf_46864cuda3std6ranges3__45__cpo4swapE,@object
	.size		_ZN39_INTERNAL_d5898cfe_4_k_cu_9ab1c7bf_46864cuda3std6ranges3__45__cpo4swapE,(.L_8 - _ZN39_INTERNAL_d5898cfe_4_k_cu_9ab1c7bf_46864cuda3std6ranges3__45__cpo4swapE)
_ZN39_INTERNAL_d5898cfe_4_k_cu_9ab1c7bf_46864cuda3std6ranges3__45__cpo4swapE:
	.zero		1
.L_8:


//--------------------- .nv.constant0._ZN7cutlass13device_kernelINS_4gemm6kernel13GemmUniversalIN4cute5tupleIJiiiiEEENS1_10collective13CollectiveMmaINS1_34MainloopSm90TmaGmmaWarpSpecializedILi4ENS5_IJNS4_1CILi1EEESB_SB_EEENS1_35KernelTmaWarpSpecializedCooperativeEEENS5_IJNSA_ILi128EEENSA_ILi64EEENSA_ILi32EEEEEEaNS5_IJlSB_lEEEaSJ_NS4_8TiledMMAINS4_8MMA_AtomIJNS4_4SM904GMMA26MMA_64x64x32_S32S8S8_SS_TNEEEENS4_6LayoutINS5_IJNSA_ILi2EEESB_SB_EEENS5_IJSB_NSA_ILi0EEEST_EEEEENS5_IJNS4_10UnderscoreESW_SW_EEEEENS4_13SM90_TMA_LOADENS4_14ComposedLayoutINS4_7SwizzleILi1ELi4ELi3EEENS4_18smem_ptr_flag_bitsILi8EEENSQ_INS5_IJNSA_ILi8EEESH_EEENS5_IJSH_SB_EEEEEEEvNS4_8identityESZ_S19_vS1A_EENS_8epilogue10collective6detail29Sm90TmaWarpSpecializedAdapterINS1D_15DefaultEpilogueIaSJ_SJ_NS1C_6thread17LinearCombinationIaLi1EiiLNS1H_9ScaleType4KindE0ELNS_15FloatRoundStyleE2EaEENS1_15EpilogueDefaultEEEEEvvEEEEvNT_6ParamsE --------------------------
	.section	.nv.constant0._ZN7cutlass13device_kernelINS_4gemm6kernel13GemmUniversalIN4cute5tupleIJiiiiEEENS1_10collective13CollectiveMmaINS1_34MainloopSm90TmaGmmaWarpSpecializedILi4ENS5_IJNS4_1CILi1EEESB_SB_EEENS1_35KernelTmaWarpSpecializedCooperativeEEENS5_IJNSA_ILi128EEENSA_ILi64EEENSA_ILi32EEEEEEaNS5_IJlSB_lEEEaSJ_NS4_8TiledMMAINS4_8MMA_AtomIJNS4_4SM904GMMA26MMA_64x64x32_S32S8S8_SS_TNEEEENS4_6LayoutINS5_IJNSA_ILi2EEESB_SB_EEENS5_IJSB_NSA_ILi0EEEST_EEEEENS5_IJNS4_10UnderscoreESW_SW_EEEEENS4_13SM90_TMA_LOADENS4_14ComposedLayoutINS4_7SwizzleILi1ELi4ELi3EEENS4_18smem_ptr_flag_bitsILi8EEENSQ_INS5_IJNSA_ILi8EEESH_EEENS5_IJSH_SB_EEEEEEEvNS4_8identityESZ_S19_vS1A_EENS_8epilogue10collective6detail29Sm90TmaWarpSpecializedAdapterINS1D_15DefaultEpilogueIaSJ_SJ_NS1C_6thread17LinearCombinationIaLi1EiiLNS1H_9ScaleType4KindE0ELNS_15FloatRoundStyleE2EaEENS1_15EpilogueDefaultEEEEEvvEEEEvNT_6ParamsE,"a",@progbits
	.sectionflags	@""
	.align	4
.nv.constant0._ZN7cutlass13device_kernelINS_4gemm6kernel13GemmUniversalIN4cute5tupleIJiiiiEEENS1_10collective13CollectiveMmaINS1_34MainloopSm90TmaGmmaWarpSpecializedILi4ENS5_IJNS4_1CILi1EEESB_SB_EEENS1_35KernelTmaWarpSpecializedCooperativeEEENS5_IJNSA_ILi128EEENSA_ILi64EEENSA_ILi32EEEEEEaNS5_IJlSB_lEEEaSJ_NS4_8TiledMMAINS4_8MMA_AtomIJNS4_4SM904GMMA26MMA_64x64x32_S32S8S8_SS_TNEEEENS4_6LayoutINS5_IJNSA_ILi2EEESB_SB_EEENS5_IJSB_NSA_ILi0EEEST_EEEEENS5_IJNS4_10UnderscoreESW_SW_EEEEENS4_13SM90_TMA_LOADENS4_14ComposedLayoutINS4_7SwizzleILi1ELi4ELi3EEENS4_18smem_ptr_flag_bitsILi8EEENSQ_INS5_IJNSA_ILi8EEESH_EEENS5_IJSH_SB_EEEEEEEvNS4_8identityESZ_S19_vS1A_EENS_8epilogue10collective6detail29Sm90TmaWarpSpecializedAdapterINS1D_15DefaultEpilogueIaSJ_SJ_NS1C_6thread17LinearCombinationIaLi1EiiLNS1H_9ScaleType4KindE0ELNS_15FloatRoundStyleE2EaEENS1_15EpilogueDefaultEEEEEvvEEEEvNT_6ParamsE:
	.zero		1664


//--------------------- SYMBOLS --------------------------

	.type		.nv.reservedSmem.offset0,@object
	.size		.nv.reservedSmem.offset0,0x4
	.type		__assertfail,@function
